	.target	sm_90a

	.elftype	@"ET_EXEC"


//--------------------- .note.nv.tkinfo           --------------------------
	.section	.note.nv.tkinfo,"",@"SHT_NOTE"
	.sectionflags	@"SHF_NOTE_NV_TKINFO"
	.tkinfo
        /*0018*/ 	.word	0x00000002
        /*0030*/ 	.string	""
        /*0030*/ 	.string	"ptxas"
        /*0030*/ 	.string	"Cuda compilation tools, release 13.0, V13.0.88"
        /*0030*/ 	.string	"Build cuda_13.0.r13.0/compiler.36424714_0"
        /*0030*/ 	.string	"-arch sm_90a -m 64 "



//--------------------- .note.nv.cuinfo           --------------------------
	.section	.note.nv.cuinfo,"",@"SHT_NOTE"
	.sectionflags	@"SHF_NOTE_NV_CUINFO"
        /*0018*/ 	.short	0x0002
        /*001a*/ 	.short	0x005a
        /*001c*/ 	.short	0x0082
	.zero		2


//--------------------- .nv.info                  --------------------------
	.section	.nv.info,"",@"SHT_CUDA_INFO"
	.align	4


	//----- nvinfo : EIATTR_REGCOUNT
	.align		4
        /*0000*/ 	.byte	0x04, 0x2f
        /*0002*/ 	.short	(.L_15 - .L_14)
	.align		4
.L_14:
        /*0004*/ 	.word	index@(_ZN7cutlass13device_kernelINS_4gemm6kernel13GemmUniversalIN4cute5tupleIJiiiiEEENS1_10collective13CollectiveMmaINS1_34MainloopSm90TmaGmmaWarpSpecializedILi8ENS5_IJNS4_1CILi1EEESB_SB_EEENS1_32KernelTmaWarpSpecializedPingpongEEENS5_IJNSA_ILi64EEENSA_ILi160EEESF_EEENS_6half_tENS5_IJlSB_lEEESI_SJ_NS4_8TiledMMAINS4_8MMA_AtomIJNS4_4SM904GMMA25MMA_64x32x16_F32F16F16_SSILNSN_5MajorE0ELSP_0ELNSN_7ScaleInE1ELSQ_1EEEEEENS4_6LayoutISC_NS5_IJNSA_ILi0EEESU_SU_EEEEENS5_IJNS4_10UnderscoreESX_SX_EEEEENS4_13SM90_TMA_LOADENS4_14ComposedLayoutINS4_7SwizzleILi3ELi4ELi3EEENS4_18smem_ptr_flag_bitsILi16EEENST_INS5_IJNSA_ILi8EEESF_EEENS5_IJSF_SB_EEEEEEEvNS4_8identityES10_S1A_vS1B_EENS_8epilogue10collective6detail29Sm90TmaWarpSpecializedAdapterINS1E_15DefaultEpilogueISI_SJ_SJ_NS1D_6thread17LinearCombinationISI_Li1EffLNS1I_9ScaleType4KindE0ELNS_15FloatRoundStyleE2ESI_EENS1_15EpilogueDefaultEEEEEvvEEEEvNT_6ParamsE)
        /*0008*/ 	.word	0x000000a8


	//----- nvinfo : EIATTR_FRAME_SIZE
	.align		4
.L_15:
        /*000c*/ 	.byte	0x04, 0x11
        /*000e*/ 	.short	(.L_17 - .L_16)
	.align		4
.L_16:
        /*0010*/ 	.word	index@(_ZN7cutlass13device_kernelINS_4gemm6kernel13GemmUniversalIN4cute5tupleIJiiiiEEENS1_10collective13CollectiveMmaINS1_34MainloopSm90TmaGmmaWarpSpecializedILi8ENS5_IJNS4_1CILi1EEESB_SB_EEENS1_32KernelTmaWarpSpecializedPingpongEEENS5_IJNSA_ILi64EEENSA_ILi160EEESF_EEENS_6half_tENS5_IJlSB_lEEESI_SJ_NS4_8TiledMMAINS4_8MMA_AtomIJNS4_4SM904GMMA25MMA_64x32x16_F32F16F16_SSILNSN_5MajorE0ELSP_0ELNSN_7ScaleInE1ELSQ_1EEEEEENS4_6LayoutISC_NS5_IJNSA_ILi0EEESU_SU_EEEEENS5_IJNS4_10UnderscoreESX_SX_EEEEENS4_13SM90_TMA_LOADENS4_14ComposedLayoutINS4_7SwizzleILi3ELi4ELi3EEENS4_18smem_ptr_flag_bitsILi16EEENST_INS5_IJNSA_ILi8EEESF_EEENS5_IJSF_SB_EEEEEEEvNS4_8identityES10_S1A_vS1B_EENS_8epilogue10collective6detail29Sm90TmaWarpSpecializedAdapterINS1E_15DefaultEpilogueISI_SJ_SJ_NS1D_6thread17LinearCombinationISI_Li1EffLNS1I_9ScaleType4KindE0ELNS_15FloatRoundStyleE2ESI_EENS1_15EpilogueDefaultEEEEEvvEEEEvNT_6ParamsE)
        /*0014*/ 	.word	0x00000000


	//----- nvinfo : EIATTR_MIN_STACK_SIZE
	.align		4
.L_17:
        /*0018*/ 	.byte	0x04, 0x12
        /*001a*/ 	.short	(.L_19 - .L_18)
	.align		4
.L_18:
        /*001c*/ 	.word	index@(_ZN7cutlass13device_kernelINS_4gemm6kernel13GemmUniversalIN4cute5tupleIJiiiiEEENS1_10collective13CollectiveMmaINS1_34MainloopSm90TmaGmmaWarpSpecializedILi8ENS5_IJNS4_1CILi1EEESB_SB_EEENS1_32KernelTmaWarpSpecializedPingpongEEENS5_IJNSA_ILi64EEENSA_ILi160EEESF_EEENS_6half_tENS5_IJlSB_lEEESI_SJ_NS4_8TiledMMAINS4_8MMA_AtomIJNS4_4SM904GMMA25MMA_64x32x16_F32F16F16_SSILNSN_5MajorE0ELSP_0ELNSN_7ScaleInE1ELSQ_1EEEEEENS4_6LayoutISC_NS5_IJNSA_ILi0EEESU_SU_EEEEENS5_IJNS4_10UnderscoreESX_SX_EEEEENS4_13SM90_TMA_LOADENS4_14ComposedLayoutINS4_7SwizzleILi3ELi4ELi3EEENS4_18smem_ptr_flag_bitsILi16EEENST_INS5_IJNSA_ILi8EEESF_EEENS5_IJSF_SB_EEEEEEEvNS4_8identityES10_S1A_vS1B_EENS_8epilogue10collective6detail29Sm90TmaWarpSpecializedAdapterINS1E_15DefaultEpilogueISI_SJ_SJ_NS1D_6thread17LinearCombinationISI_Li1EffLNS1I_9ScaleType4KindE0ELNS_15FloatRoundStyleE2ESI_EENS1_15EpilogueDefaultEEEEEvvEEEEvNT_6ParamsE)
        /*0020*/ 	.word	0x00000000
.L_19:


//--------------------- .nv.compat                --------------------------
	.section	.nv.compat,"",@"SHT_CUDA_COMPAT_INFO"
	.align	4
        /*0000*/ 	.byte	0x02, 0x09, 0x01, 0x00, 0x02, 0x02, 0x04, 0x00, 0x02, 0x05, 0x05, 0x00, 0x03, 0x07, 0x01, 0x01
        /*0010*/ 	.byte	0x02, 0x03, 0x01, 0x00, 0x02, 0x06, 0x01, 0x00, 0x04, 0x0b, 0x08, 0x00, 0x00, 0x00, 0x00, 0x00
        /*0020*/ 	.byte	0x00, 0x00, 0x00, 0x00


//--------------------- .nv.info._ZN7cutlass13device_kernelINS_4gemm6kernel13GemmUniversalIN4cute5tupleIJiiiiEEENS1_10collective13CollectiveMmaINS1_34MainloopSm90TmaGmmaWarpSpecializedILi8ENS5_IJNS4_1CILi1EEESB_SB_EEENS1_32KernelTmaWarpSpecializedPingpongEEENS5_IJNSA_ILi64EEENSA_ILi160EEESF_EEENS_6half_tENS5_IJlSB_lEEESI_SJ_NS4_8TiledMMAINS4_8MMA_AtomIJNS4_4SM904GMMA25MMA_64x32x16_F32F16F16_SSILNSN_5MajorE0ELSP_0ELNSN_7ScaleInE1ELSQ_1EEEEEENS4_6LayoutISC_NS5_IJNSA_ILi0EEESU_SU_EEEEENS5_IJNS4_10UnderscoreESX_SX_EEEEENS4_13SM90_TMA_LOADENS4_14ComposedLayoutINS4_7SwizzleILi3ELi4ELi3EEENS4_18smem_ptr_flag_bitsILi16EEENST_INS5_IJNSA_ILi8EEESF_EEENS5_IJSF_SB_EEEEEEEvNS4_8identityES10_S1A_vS1B_EENS_8epilogue10collective6detail29Sm90TmaWarpSpecializedAdapterINS1E_15DefaultEpilogueISI_SJ_SJ_NS1D_6thread17LinearCombinationISI_Li1EffLNS1I_9ScaleType4KindE0ELNS_15FloatRoundStyleE2ESI_EENS1_15EpilogueDefaultEEEEEvvEEEEvNT_6ParamsE --------------------------
	.section	.nv.info._ZN7cutlass13device_kernelINS_4gemm6kernel13GemmUniversalIN4cute5tupleIJiiiiEEENS1_10collective13CollectiveMmaINS1_34MainloopSm90TmaGmmaWarpSpecializedILi8ENS5_IJNS4_1CILi1EEESB_SB_EEENS1_32KernelTmaWarpSpecializedPingpongEEENS5_IJNSA_ILi64EEENSA_ILi160EEESF_EEENS_6half_tENS5_IJlSB_lEEESI_SJ_NS4_8TiledMMAINS4_8MMA_AtomIJNS4_4SM904GMMA25MMA_64x32x16_F32F16F16_SSILNSN_5MajorE0ELSP_0ELNSN_7ScaleInE1ELSQ_1EEEEEENS4_6LayoutISC_NS5_IJNSA_ILi0EEESU_SU_EEEEENS5_IJNS4_10UnderscoreESX_SX_EEEEENS4_13SM90_TMA_LOADENS4_14ComposedLayoutINS4_7SwizzleILi3ELi4ELi3EEENS4_18smem_ptr_flag_bitsILi16EEENST_INS5_IJNSA_ILi8EEESF_EEENS5_IJSF_SB_EEEEEEEvNS4_8identityES10_S1A_vS1B_EENS_8epilogue10collective6detail29Sm90TmaWarpSpecializedAdapterINS1E_15DefaultEpilogueISI_SJ_SJ_NS1D_6thread17LinearCombinationISI_Li1EffLNS1I_9ScaleType4KindE0ELNS_15FloatRoundStyleE2ESI_EENS1_15EpilogueDefaultEEEEEvvEEEEvNT_6ParamsE,"",@"SHT_CUDA_INFO"
	.sectionflags	@""
	.align	4


	//----- nvinfo : EIATTR_CUDA_API_VERSION
	.align		4
        /*0000*/ 	.byte	0x04, 0x37
        /*0002*/ 	.short	(.L_21 - .L_20)
.L_20:
        /*0004*/ 	.word	0x00000082


	//----- nvinfo : EIATTR_KPARAM_INFO
	.align		4
.L_21:
        /*0008*/ 	.byte	0x04, 0x17
        /*000a*/ 	.short	(.L_23 - .L_22)
.L_22:
        /*000c*/ 	.word	0x00000000
        /*0010*/ 	.short	0x0000
        /*0012*/ 	.short	0x0070
        /*0014*/ 	.byte	0x00, 0xf0, 0x01, 0x10


	//----- nvinfo : EIATTR_SPARSE_MMA_MASK
	.align		4
.L_23:
        /*0018*/ 	.byte	0x03, 0x50
        /*001a*/ 	.short	0x0000


	//----- nvinfo : EIATTR_MAXREG_COUNT
	.align		4
        /*001c*/ 	.byte	0x03, 0x1b
        /*001e*/ 	.short	0x00a8


	//----- nvinfo : EIATTR_NUM_BARRIERS
	.align		4
        /*0020*/ 	.byte	0x02, 0x4c
        /*0022*/ 	.byte	0x01
	.zero		1


	//----- nvinfo : EIATTR_EXTERNS
	.align		4
        /*0024*/ 	.byte	0x04, 0x0f
        /*0026*/ 	.short	(.L_25 - .L_24)


	//   ....[0]....
	.align		4
.L_24:
        /*0028*/ 	.word	index@(__assertfail)


	//----- nvinfo : EIATTR_MERCURY_ISA_VERSION
	.align		4
.L_25:
        /*002c*/ 	.byte	0x03, 0x5f
        /*002e*/ 	.short	0x0101


	//----- nvinfo : EIATTR_INT_WARP_WIDE_INSTR_OFFSETS
	.align		4
        /*0030*/ 	.byte	0x04, 0x31
        /*0032*/ 	.short	(.L_27 - .L_26)


	//   ....[0]....
.L_26:
        /*0034*/ 	.word	0x00000520


	//   ....[1]....
        /*0038*/ 	.word	0x00000540


	//   ....[2]....
        /*003c*/ 	.word	0x000005c0


	//   ....[3]....
        /*0040*/ 	.word	0x000005d0


	//   ....[4]....
        /*0044*/ 	.word	0x000005e0


	//   ....[5]....
        /*0048*/ 	.word	0x00000600


	//   ....[6]....
        /*004c*/ 	.word	0x00000660


	//   ....[7]....
        /*0050*/ 	.word	0x00000680


	//----- nvinfo : EIATTR_COOP_GROUP_MASK_REGIDS
	.align		4
.L_27:
        /*0054*/ 	.byte	0x04, 0x29
        /*0056*/ 	.short	(.L_29 - .L_28)


	//   ....[0]....
.L_28:
        /*0058*/ 	.word	0xffffffff


	//   ....[1]....
        /*005c*/ 	.word	0xffffffff


	//   ....[2]....
        /*0060*/ 	.word	0xffffffff


	//   ....[3]....
        /*0064*/ 	.word	0xffffffff


	//   ....[4]....
        /*0068*/ 	.word	0xffffffff


	//   ....[5]....
        /*006c*/ 	.word	0xffffffff


	//----- nvinfo : EIATTR_COOP_GROUP_INSTR_OFFSETS
	.align		4
.L_29:
        /*0070*/ 	.byte	0x04, 0x28
        /*0072*/ 	.short	(.L_31 - .L_30)


	//   ....[0]....
.L_30:
        /*0074*/ 	.word	0x00000050


	//   ....[1]....
        /*0078*/ 	.word	0x00000080


	//   ....[2]....
        /*007c*/ 	.word	0x00000180


	//   ....[3]....
        /*0080*/ 	.word	0x00000440


	//   ....[4]....
        /*0084*/ 	.word	0x00000480


	//   ....[5]....
        /*0088*/ 	.word	0x000004c0


	//----- nvinfo : EIATTR_REG_RECONFIG
	.align		4
.L_31:
        /*008c*/ 	.byte	0x01, 0x54
	.zero		2


	//----- nvinfo : EIATTR_SYSCALL_OFFSETS
	.align		4
        /*0090*/ 	.byte	0x04, 0x46
        /*0092*/ 	.short	(.L_33 - .L_32)


	//   ....[0]....
.L_32:
        /*0094*/ 	.word	0x00001750


	//----- nvinfo : EIATTR_MBARRIER_INSTR_OFFSETS
	.align		4
.L_33:
        /*0098*/ 	.byte	0x04, 0x39
        /*009a*/ 	.short	(.L_35 - .L_34)


	//   ....[0]....
.L_34:
        /*009c*/ 	.word	0x00000320
        /*00a0*/ 	.word	0x000000ff
        /*00a4*/ 	.word	0x00000000
        /*00a8*/ 	.short	0x0100
        /*00aa*/ 	.byte	0x09
	.zero		1


	//   ....[1]....
        /*00ac*/ 	.word	0x00000330
        /*00b0*/ 	.word	0x000000ff
        /*00b4*/ 	.word	0x00000040
        /*00b8*/ 	.short	0x0100
        /*00ba*/ 	.byte	0x09
	.zero		1


	//   ....[2]....
        /*00bc*/ 	.word	0x00000340
        /*00c0*/ 	.word	0x000000ff
        /*00c4*/ 	.word	0x00000008
        /*00c8*/ 	.short	0x0100
        /*00ca*/ 	.byte	0x09
	.zero		1


	//   ....[3]....
        /*00cc*/ 	.word	0x00000350
        /*00d0*/ 	.word	0x000000ff
        /*00d4*/ 	.word	0x00000048
        /*00d8*/ 	.short	0x0100
        /*00da*/ 	.byte	0x09
	.zero		1


	//   ....[4]....
        /*00dc*/ 	.word	0x00000360
        /*00e0*/ 	.word	0x000000ff
        /*00e4*/ 	.word	0x00000010
        /*00e8*/ 	.short	0x0100
        /*00ea*/ 	.byte	0x09
	.zero		1


	//   ....[5]....
        /*00ec*/ 	.word	0x00000370
        /*00f0*/ 	.word	0x000000ff
        /*00f4*/ 	.word	0x00000050
        /*00f8*/ 	.short	0x0100
        /*00fa*/ 	.byte	0x09
	.zero		1


	//   ....[6]....
        /*00fc*/ 	.word	0x00000380
        /*0100*/ 	.word	0x000000ff
        /*0104*/ 	.word	0x00000018
        /*0108*/ 	.short	0x0100
        /*010a*/ 	.byte	0x09
	.zero		1


	//   ....[7]....
        /*010c*/ 	.word	0x00000390
        /*0110*/ 	.word	0x000000ff
        /*0114*/ 	.word	0x00000058
        /*0118*/ 	.short	0x0100
        /*011a*/ 	.byte	0x09
	.zero		1


	//   ....[8]....
        /*011c*/ 	.word	0x000003a0
        /*0120*/ 	.word	0x000000ff
        /*0124*/ 	.word	0x00000020
        /*0128*/ 	.short	0x0100
        /*012a*/ 	.byte	0x09
	.zero		1


	//   ....[9]....
        /*012c*/ 	.word	0x000003b0
        /*0130*/ 	.word	0x000000ff
        /*0134*/ 	.word	0x00000060
        /*0138*/ 	.short	0x0100
        /*013a*/ 	.byte	0x09
	.zero		1


	//   ....[10]....
        /*013c*/ 	.word	0x000003c0
        /*0140*/ 	.word	0x000000ff
        /*0144*/ 	.word	0x00000028
        /*0148*/ 	.short	0x0100
        /*014a*/ 	.byte	0x09
	.zero		1


	//   ....[11]....
        /*014c*/ 	.word	0x000003d0
        /*0150*/ 	.word	0x000000ff
        /*0154*/ 	.word	0x00000068
        /*0158*/ 	.short	0x0100
        /*015a*/ 	.byte	0x09
	.zero		1


	//   ....[12]....
        /*015c*/ 	.word	0x000003e0
        /*0160*/ 	.word	0x000000ff
        /*0164*/ 	.word	0x00000030
        /*0168*/ 	.short	0x0100
        /*016a*/ 	.byte	0x09
	.zero		1


	//   ....[13]....
        /*016c*/ 	.word	0x000003f0
        /*0170*/ 	.word	0x000000ff
        /*0174*/ 	.word	0x00000070
        /*0178*/ 	.short	0x0100
        /*017a*/ 	.byte	0x09
	.zero		1


	//   ....[14]....
        /*017c*/ 	.word	0x00000400
        /*0180*/ 	.word	0x000000ff
        /*0184*/ 	.word	0x00000038
        /*0188*/ 	.short	0x0100
        /*018a*/ 	.byte	0x09
	.zero		1


	//   ....[15]....
        /*018c*/ 	.word	0x00000410
        /*0190*/ 	.word	0x000000ff
        /*0194*/ 	.word	0x00000078
        /*0198*/ 	.short	0x0100
        /*019a*/ 	.byte	0x09
	.zero		1


	//   ....[16]....
        /*019c*/ 	.word	0x000006a0
        /*01a0*/ 	.word	0x000000ff
        /*01a4*/ 	.word	0x000000b0
        /*01a8*/ 	.short	0x0100
        /*01aa*/ 	.byte	0x09
	.zero		1


	//   ....[17]....
        /*01ac*/ 	.word	0x000006b0
        /*01b0*/ 	.word	0x000000ff
        /*01b4*/ 	.word	0x000000b8
        /*01b8*/ 	.short	0x0100
        /*01ba*/ 	.byte	0x09
	.zero		1


	//   ....[18]....
        /*01bc*/ 	.word	0x000006f0
        /*01c0*/ 	.word	0x000000ff
        /*01c4*/ 	.word	0x00000090
        /*01c8*/ 	.short	0x0100
        /*01ca*/ 	.byte	0x0a
	.zero		1


	//   ....[19]....
        /*01cc*/ 	.word	0x00000710
        /*01d0*/ 	.word	0x000000ff
        /*01d4*/ 	.word	0x00000098
        /*01d8*/ 	.short	0x0100
        /*01da*/ 	.byte	0x0a
	.zero		1


	//   ....[20]....
        /*01dc*/ 	.word	0x00000720
        /*01e0*/ 	.word	0x000000ff
        /*01e4*/ 	.word	0x000000a0
        /*01e8*/ 	.short	0x0100
        /*01ea*/ 	.byte	0x0a
	.zero		1


	//   ....[21]....
        /*01ec*/ 	.word	0x00000730
        /*01f0*/ 	.word	0x000000ff
        /*01f4*/ 	.word	0x000000a8
        /*01f8*/ 	.short	0x0100
        /*01fa*/ 	.byte	0x0a
	.zero		1


	//   ....[22]....
        /*01fc*/ 	.word	0x00001630
        /*0200*/ 	.word	0x0000006b
        /*0204*/ 	.word	0x00000000
        /*0208*/ 	.short	0x010a
        /*020a*/ 	.byte	0x2c
	.zero		1


	//   ....[23]....
        /*020c*/ 	.word	0x000017e0
        /*0210*/ 	.word	0x00000003
        /*0214*/ 	.word	0x00000000
        /*0218*/ 	.short	0x010a
        /*021a*/ 	.byte	0x3f
	.zero		1


	//   ....[24]....
        /*021c*/ 	.word	0x00001840
        /*0220*/ 	.word	0x00000003
        /*0224*/ 	.word	0x00000000
        /*0228*/ 	.short	0x010a
        /*022a*/ 	.byte	0x3f
	.zero		1


	//   ....[25]....
        /*022c*/ 	.word	0x000021a0
        /*0230*/ 	.word	0x000000ff
        /*0234*/ 	.word	0x00000000
        /*0238*/ 	.short	0x010a
        /*023a*/ 	.byte	0x08
	.zero		1


	//   ....[26]....
        /*023c*/ 	.word	0x000021e0
        /*0240*/ 	.word	0x000000ff
        /*0244*/ 	.word	0x00000000
        /*0248*/ 	.short	0x010a
        /*024a*/ 	.byte	0x08
	.zero		1


	//   ....[27]....
        /*024c*/ 	.word	0x00002a50
        /*0250*/ 	.word	0x000000ff
        /*0254*/ 	.word	0x00000000
        /*0258*/ 	.short	0x0101
        /*025a*/ 	.byte	0x08
	.zero		1


	//   ....[28]....
        /*025c*/ 	.word	0x00002b40
        /*0260*/ 	.word	0x0000006c
        /*0264*/ 	.word	0x00000000
        /*0268*/ 	.short	0x0101
        /*026a*/ 	.byte	0x2d
	.zero		1


	//   ....[29]....
        /*026c*/ 	.word	0x00002c00
        /*0270*/ 	.word	0x000000ff
        /*0274*/ 	.word	0x00000000
        /*0278*/ 	.short	0x0101
        /*027a*/ 	.byte	0x04
	.zero		1


	//   ....[30]....
        /*027c*/ 	.word	0x00002cb0
        /*0280*/ 	.word	0x0000006b
        /*0284*/ 	.word	0x00000010
        /*0288*/ 	.short	0x010a
        /*028a*/ 	.byte	0x2c
	.zero		1


	//   ....[31]....
        /*028c*/ 	.word	0x00007d60
        /*0290*/ 	.word	0x0000006e
        /*0294*/ 	.word	0x00000000
        /*0298*/ 	.short	0x0101
        /*029a*/ 	.byte	0x2d
	.zero		1


	//   ....[32]....
        /*029c*/ 	.word	0x00008740
        /*02a0*/ 	.word	0x00000007
        /*02a4*/ 	.word	0x00000040
        /*02a8*/ 	.short	0x010a
        /*02aa*/ 	.byte	0x3f
	.zero		1


	//   ....[33]....
        /*02ac*/ 	.word	0x00008ae0
        /*02b0*/ 	.word	0x00000003
        /*02b4*/ 	.word	0x000000b8
        /*02b8*/ 	.short	0x0101
        /*02ba*/ 	.byte	0x3f
	.zero		1


	//   ....[34]....
        /*02bc*/ 	.word	0x00009250
        /*02c0*/ 	.word	0x00000007
        /*02c4*/ 	.word	0x00000000
        /*02c8*/ 	.short	0x010a
        /*02ca*/ 	.byte	0x3f
	.zero		1


	//   ....[35]....
        /*02cc*/ 	.word	0x000092d0
        /*02d0*/ 	.word	0x00000009
        /*02d4*/ 	.word	0x00000000
        /*02d8*/ 	.short	0x010a
        /*02da*/ 	.byte	0x3f
	.zero		1


	//   ....[36]....
        /*02dc*/ 	.word	0x00009360
        /*02e0*/ 	.word	0x00000006
        /*02e4*/ 	.word	0x00000000
        /*02e8*/ 	.short	0x010a
        /*02ea*/ 	.byte	0x3f
	.zero		1


	//   ....[37]....
        /*02ec*/ 	.word	0x000093f0
        /*02f0*/ 	.word	0x00000009
        /*02f4*/ 	.word	0x00000000
        /*02f8*/ 	.short	0x010a
        /*02fa*/ 	.byte	0x3f
	.zero		1


	//   ....[38]....
        /*02fc*/ 	.word	0x00009480
        /*0300*/ 	.word	0x00000006
        /*0304*/ 	.word	0x00000000
        /*0308*/ 	.short	0x010a
        /*030a*/ 	.byte	0x3f
	.zero		1


	//   ....[39]....
        /*030c*/ 	.word	0x00009510
        /*0310*/ 	.word	0x00000009
        /*0314*/ 	.word	0x00000000
        /*0318*/ 	.short	0x010a
        /*031a*/ 	.byte	0x3f
	.zero		1


	//   ....[40]....
        /*031c*/ 	.word	0x000095a0
        /*0320*/ 	.word	0x00000006
        /*0324*/ 	.word	0x00000000
        /*0328*/ 	.short	0x010a
        /*032a*/ 	.byte	0x3f
	.zero		1


	//   ....[41]....
        /*032c*/ 	.word	0x00009630
        /*0330*/ 	.word	0x00000003
        /*0334*/ 	.word	0x00000000
        /*0338*/ 	.short	0x010a
        /*033a*/ 	.byte	0x3f
	.zero		1


	//   ....[42]....
        /*033c*/ 	.word	0x00009690
        /*0340*/ 	.word	0x0000006d
        /*0344*/ 	.word	0x00000000
        /*0348*/ 	.short	0x010a
        /*034a*/ 	.byte	0x3f
	.zero		1


	//   ....[43]....
        /*034c*/ 	.word	0x000096e0
        /*0350*/ 	.word	0x00000003
        /*0354*/ 	.word	0x00000000
        /*0358*/ 	.short	0x010a
        /*035a*/ 	.byte	0x3f
	.zero		1


	//   ....[44]....
        /*035c*/ 	.word	0x00009740
        /*0360*/ 	.word	0x00000004
        /*0364*/ 	.word	0x00000000
        /*0368*/ 	.short	0x010a
        /*036a*/ 	.byte	0x3f
	.zero		1


	//   ....[45]....
        /*036c*/ 	.word	0x00009790
        /*0370*/ 	.word	0x0000006d
        /*0374*/ 	.word	0x00000010
        /*0378*/ 	.short	0x010a
        /*037a*/ 	.byte	0x3f
	.zero		1


	//   ....[46]....
        /*037c*/ 	.word	0x00009860
        /*0380*/ 	.word	0x00000007
        /*0384*/ 	.word	0x00000040
        /*0388*/ 	.short	0x010a
        /*038a*/ 	.byte	0x3f
	.zero		1


	//   ....[47]....
        /*038c*/ 	.word	0x00009930
        /*0390*/ 	.word	0x00000007
        /*0394*/ 	.word	0x00000000
        /*0398*/ 	.short	0x010a
        /*039a*/ 	.byte	0x3f
	.zero		1


	//   ....[48]....
        /*039c*/ 	.word	0x00009980
        /*03a0*/ 	.word	0x00000009
        /*03a4*/ 	.word	0x00000000
        /*03a8*/ 	.short	0x010a
        /*03aa*/ 	.byte	0x3f
	.zero		1


	//   ....[49]....
        /*03ac*/ 	.word	0x000099d0
        /*03b0*/ 	.word	0x00000006
        /*03b4*/ 	.word	0x00000000
        /*03b8*/ 	.short	0x010a
        /*03ba*/ 	.byte	0x3f
	.zero		1


	//   ....[50]....
        /*03bc*/ 	.word	0x00009a20
        /*03c0*/ 	.word	0x00000009
        /*03c4*/ 	.word	0x00000000
        /*03c8*/ 	.short	0x010a
        /*03ca*/ 	.byte	0x3f
	.zero		1


	//   ....[51]....
        /*03cc*/ 	.word	0x00009a70
        /*03d0*/ 	.word	0x00000006
        /*03d4*/ 	.word	0x00000000
        /*03d8*/ 	.short	0x010a
        /*03da*/ 	.byte	0x3f
	.zero		1


	//   ....[52]....
        /*03dc*/ 	.word	0x00009ac0
        /*03e0*/ 	.word	0x00000009
        /*03e4*/ 	.word	0x00000000
        /*03e8*/ 	.short	0x010a
        /*03ea*/ 	.byte	0x3f
	.zero		1


	//   ....[53]....
        /*03ec*/ 	.word	0x00009b10
        /*03f0*/ 	.word	0x00000006
        /*03f4*/ 	.word	0x00000000
        /*03f8*/ 	.short	0x010a
        /*03fa*/ 	.byte	0x3f
	.zero		1


	//----- nvinfo : EIATTR_NUM_MBARRIERS
	.align		4
.L_35:
        /*03fc*/ 	.byte	0x03, 0x38
        /*03fe*/ 	.short	0x0016


	//----- nvinfo : EIATTR_EXIT_INSTR_OFFSETS
	.align		4
        /*0400*/ 	.byte	0x04, 0x1c
        /*0402*/ 	.short	(.L_37 - .L_36)


	//   ....[0]....
.L_36:
        /*0404*/ 	.word	0x000012f0


	//   ....[1]....
        /*0408*/ 	.word	0x00001350


	//   ....[2]....
        /*040c*/ 	.word	0x00008470


	//   ....[3]....
        /*0410*/ 	.word	0x000084a0


	//   ....[4]....
        /*0414*/ 	.word	0x00009680


	//----- nvinfo : EIATTR_MAX_THREADS
	.align		4
.L_37:
        /*0418*/ 	.byte	0x04, 0x05
        /*041a*/ 	.short	(.L_39 - .L_38)
.L_38:
        /*041c*/ 	.word	0x00000180
        /*0420*/ 	.word	0x00000001
        /*0424*/ 	.word	0x00000001


	//----- nvinfo : EIATTR_CRS_STACK_SIZE
	.align		4
.L_39:
        /*0428*/ 	.byte	0x04, 0x1e
        /*042a*/ 	.short	(.L_41 - .L_40)
.L_40:
        /*042c*/ 	.word	0x00000000


	//----- nvinfo : EIATTR_CBANK_PARAM_SIZE
	.align		4
.L_41:
        /*0430*/ 	.byte	0x03, 0x19
        /*0432*/ 	.short	0x0470


	//----- nvinfo : EIATTR_PARAM_CBANK
	.align		4
        /*0434*/ 	.byte	0x04, 0x0a
        /*0436*/ 	.short	(.L_43 - .L_42)
	.align		4
.L_42:
        /*0438*/ 	.word	index@(.nv.constant0._ZN7cutlass13device_kernelINS_4gemm6kernel13GemmUniversalIN4cute5tupleIJiiiiEEENS1_10collective13CollectiveMmaINS1_34MainloopSm90TmaGmmaWarpSpecializedILi8ENS5_IJNS4_1CILi1EEESB_SB_EEENS1_32KernelTmaWarpSpecializedPingpongEEENS5_IJNSA_ILi64EEENSA_ILi160EEESF_EEENS_6half_tENS5_IJlSB_lEEESI_SJ_NS4_8TiledMMAINS4_8MMA_AtomIJNS4_4SM904GMMA25MMA_64x32x16_F32F16F16_SSILNSN_5MajorE0ELSP_0ELNSN_7ScaleInE1ELSQ_1EEEEEENS4_6LayoutISC_NS5_IJNSA_ILi0EEESU_SU_EEEEENS5_IJNS4_10UnderscoreESX_SX_EEEEENS4_13SM90_TMA_LOADENS4_14ComposedLayoutINS4_7SwizzleILi3ELi4ELi3EEENS4_18smem_ptr_flag_bitsILi16EEENST_INS5_IJNSA_ILi8EEESF_EEENS5_IJSF_SB_EEEEEEEvNS4_8identityES10_S1A_vS1B_EENS_8epilogue10collective6detail29Sm90TmaWarpSpecializedAdapterINS1E_15DefaultEpilogueISI_SJ_SJ_NS1D_6thread17LinearCombinationISI_Li1EffLNS1I_9ScaleType4KindE0ELNS_15FloatRoundStyleE2ESI_EENS1_15EpilogueDefaultEEEEEvvEEEEvNT_6ParamsE)
        /*043c*/ 	.short	0x0210
        /*043e*/ 	.short	0x0470


	//----- nvinfo : EIATTR_SW_WAR
	.align		4
.L_43:
        /*0440*/ 	.byte	0x04, 0x36
        /*0442*/ 	.short	(.L_45 - .L_44)
.L_44:
        /*0444*/ 	.word	0x00000008
.L_45:


//--------------------- .nv.callgraph             --------------------------
	.section	.nv.callgraph,"",@"SHT_CUDA_CALLGRAPH"
	.align	4
	.sectionentsize	8
	.align		4
        /*0000*/ 	.word	0x00000000
	.align		4
        /*0004*/ 	.word	0xffffffff
	.align		4
        /*0008*/ 	.word	index@(_ZN7cutlass13device_kernelINS_4gemm6kernel13GemmUniversalIN4cute5tupleIJiiiiEEENS1_10collective13CollectiveMmaINS1_34MainloopSm90TmaGmmaWarpSpecializedILi8ENS5_IJNS4_1CILi1EEESB_SB_EEENS1_32KernelTmaWarpSpecializedPingpongEEENS5_IJNSA_ILi64EEENSA_ILi160EEESF_EEENS_6half_tENS5_IJlSB_lEEESI_SJ_NS4_8TiledMMAINS4_8MMA_AtomIJNS4_4SM904GMMA25MMA_64x32x16_F32F16F16_SSILNSN_5MajorE0ELSP_0ELNSN_7ScaleInE1ELSQ_1EEEEEENS4_6LayoutISC_NS5_IJNSA_ILi0EEESU_SU_EEEEENS5_IJNS4_10UnderscoreESX_SX_EEEEENS4_13SM90_TMA_LOADENS4_14ComposedLayoutINS4_7SwizzleILi3ELi4ELi3EEENS4_18smem_ptr_flag_bitsILi16EEENST_INS5_IJNSA_ILi8EEESF_EEENS5_IJSF_SB_EEEEEEEvNS4_8identityES10_S1A_vS1B_EENS_8epilogue10collective6detail29Sm90TmaWarpSpecializedAdapterINS1E_15DefaultEpilogueISI_SJ_SJ_NS1D_6thread17LinearCombinationISI_Li1EffLNS1I_9ScaleType4KindE0ELNS_15FloatRoundStyleE2ESI_EENS1_15EpilogueDefaultEEEEEvvEEEEvNT_6ParamsE)
	.align		4
        /*000c*/ 	.word	index@(__assertfail)
	.align		4
        /*0010*/ 	.word	0x00000000
	.align		4
        /*0014*/ 	.word	0xfffffffe
	.align		4
        /*0018*/ 	.word	0x00000000
	.align		4
        /*001c*/ 	.word	0xfffffffd
	.align		4
        /*0020*/ 	.word	0x00000000
	.align		4
        /*0024*/ 	.word	0xfffffffc


//--------------------- .nv.constant4             --------------------------
	.section	.nv.constant4,"a",@progbits
	.align	8
	.align		8
.nv.constant4:
        /*0000*/ 	.dword	__assertfail
	.align		8
        /*0008*/ 	.dword	__unnamed_1
	.align		8
        /*0010*/ 	.dword	_ZN39_INTERNAL_0e055c83_4_k_cu_70eb5563_49624cuda3std3__45__cpo5beginE
	.align		8
        /*0018*/ 	.dword	_ZN39_INTERNAL_0e055c83_4_k_cu_70eb5563_49624cuda3std3__45__cpo3endE
	.align		8
        /*0020*/ 	.dword	_ZN39_INTERNAL_0e055c83_4_k_cu_70eb5563_49624cuda3std3__45__cpo6cbeginE
	.align		8
        /*0028*/ 	.dword	_ZN39_INTERNAL_0e055c83_4_k_cu_70eb5563_49624cuda3std3__45__cpo4cendE
	.align		8
        /*0030*/ 	.dword	_ZN39_INTERNAL_0e055c83_4_k_cu_70eb5563_49624cuda3std3__441_GLOBAL__N__0e055c83_4_k_cu_70eb5563_49626ignoreE
	.align		8
        /*0038*/ 	.dword	_ZN39_INTERNAL_0e055c83_4_k_cu_70eb5563_49624cuda3std3__419piecewise_constructE
	.align		8
        /*0040*/ 	.dword	_ZN39_INTERNAL_0e055c83_4_k_cu_70eb5563_49624cuda3std3__48in_placeE
	.align		8
        /*0048*/ 	.dword	_ZN39_INTERNAL_0e055c83_4_k_cu_70eb5563_49624cuda3std6ranges3__45__cpo4swapE
	.align		8
        /*0050*/ 	.dword	_ZN39_INTERNAL_0e055c83_4_k_cu_70eb5563_49624cuda3std6ranges3__45__cpo9iter_moveE
	.align		8
        /*0058*/ 	.dword	_ZN39_INTERNAL_0e055c83_4_k_cu_70eb5563_49624cute7productE
	.align		8
        /*0060*/ 	.dword	_ZN39_INTERNAL_0e055c83_4_k_cu_70eb5563_49624cute1_E
	.align		8
        /*0068*/ 	.dword	$str$22
	.align		8
        /*0070*/ 	.dword	$str$23


//--------------------- .text._ZN7cutlass13device_kernelINS_4gemm6kernel13GemmUniversalIN4cute5tupleIJiiiiEEENS1_10collective13CollectiveMmaINS1_34MainloopSm90TmaGmmaWarpSpecializedILi8ENS5_IJNS4_1CILi1EEESB_SB_EEENS1_32KernelTmaWarpSpecializedPingpongEEENS5_IJNSA_ILi64EEENSA_ILi160EEESF_EEENS_6half_tENS5_IJlSB_lEEESI_SJ_NS4_8TiledMMAINS4_8MMA_AtomIJNS4_4SM904GMMA25MMA_64x32x16_F32F16F16_SSILNSN_5MajorE0ELSP_0ELNSN_7ScaleInE1ELSQ_1EEEEEENS4_6LayoutISC_NS5_IJNSA_ILi0EEESU_SU_EEEEENS5_IJNS4_10UnderscoreESX_SX_EEEEENS4_13SM90_TMA_LOADENS4_14ComposedLayoutINS4_7SwizzleILi3ELi4ELi3EEENS4_18smem_ptr_flag_bitsILi16EEENST_INS5_IJNSA_ILi8EEESF_EEENS5_IJSF_SB_EEEEEEEvNS4_8identityES10_S1A_vS1B_EENS_8epilogue10collective6detail29Sm90TmaWarpSpecializedAdapterINS1E_15DefaultEpilogueISI_SJ_SJ_NS1D_6thread17LinearCombinationISI_Li1EffLNS1I_9ScaleType4KindE0ELNS_15FloatRoundStyleE2ESI_EENS1_15EpilogueDefaultEEEEEvvEEEEvNT_6ParamsE --------------------------
	.section	.text._ZN7cutlass13device_kernelINS_4gemm6kernel13GemmUniversalIN4cute5tupleIJiiiiEEENS1_10collective13CollectiveMmaINS1_34MainloopSm90TmaGmmaWarpSpecializedILi8ENS5_IJNS4_1CILi1EEESB_SB_EEENS1_32KernelTmaWarpSpecializedPingpongEEENS5_IJNSA_ILi64EEENSA_ILi160EEESF_EEENS_6half_tENS5_IJlSB_lEEESI_SJ_NS4_8TiledMMAINS4_8MMA_AtomIJNS4_4SM904GMMA25MMA_64x32x16_F32F16F16_SSILNSN_5MajorE0ELSP_0ELNSN_7ScaleInE1ELSQ_1EEEEEENS4_6LayoutISC_NS5_IJNSA_ILi0EEESU_SU_EEEEENS5_IJNS4_10UnderscoreESX_SX_EEEEENS4_13SM90_TMA_LOADENS4_14ComposedLayoutINS4_7SwizzleILi3ELi4ELi3EEENS4_18smem_ptr_flag_bitsILi16EEENST_INS5_IJNSA_ILi8EEESF_EEENS5_IJSF_SB_EEEEEEEvNS4_8identityES10_S1A_vS1B_EENS_8epilogue10collective6detail29Sm90TmaWarpSpecializedAdapterINS1E_15DefaultEpilogueISI_SJ_SJ_NS1D_6thread17LinearCombinationISI_Li1EffLNS1I_9ScaleType4KindE0ELNS_15FloatRoundStyleE2ESI_EENS1_15EpilogueDefaultEEEEEvvEEEEvNT_6ParamsE,"ax",@progbits
	.align	128
.text._ZN7cutlass13device_kernelINS_4gemm6kernel13GemmUniversalIN4cute5tupleIJiiiiEEENS1_10collective13CollectiveMmaINS1_34MainloopSm90TmaGmmaWarpSpecializedILi8ENS5_IJNS4_1CILi1EEESB_SB_EEENS1_32KernelTmaWarpSpecializedPingpongEEENS5_IJNSA_ILi64EEENSA_ILi160EEESF_EEENS_6half_tENS5_IJlSB_lEEESI_SJ_NS4_8TiledMMAINS4_8MMA_AtomIJNS4_4SM904GMMA25MMA_64x32x16_F32F16F16_SSILNSN_5MajorE0ELSP_0ELNSN_7ScaleInE1ELSQ_1EEEEEENS4_6LayoutISC_NS5_IJNSA_ILi0EEESU_SU_EEEEENS5_IJNS4_10UnderscoreESX_SX_EEEEENS4_13SM90_TMA_LOADENS4_14ComposedLayoutINS4_7SwizzleILi3ELi4ELi3EEENS4_18smem_ptr_flag_bitsILi16EEENST_INS5_IJNSA_ILi8EEESF_EEENS5_IJSF_SB_EEEEEEEvNS4_8identityES10_S1A_vS1B_EENS_8epilogue10collective6detail29Sm90TmaWarpSpecializedAdapterINS1E_15DefaultEpilogueISI_SJ_SJ_NS1D_6thread17LinearCombinationISI_Li1EffLNS1I_9ScaleType4KindE0ELNS_15FloatRoundStyleE2ESI_EENS1_15EpilogueDefaultEEEEEvvEEEEvNT_6ParamsE:
        .type           _ZN7cutlass13device_kernelINS_4gemm6kernel13GemmUniversalIN4cute5tupleIJiiiiEEENS1_10collective13CollectiveMmaINS1_34MainloopSm90TmaGmmaWarpSpecializedILi8ENS5_IJNS4_1CILi1EEESB_SB_EEENS1_32KernelTmaWarpSpecializedPingpongEEENS5_IJNSA_ILi64EEENSA_ILi160EEESF_EEENS_6half_tENS5_IJlSB_lEEESI_SJ_NS4_8TiledMMAINS4_8MMA_AtomIJNS4_4SM904GMMA25MMA_64x32x16_F32F16F16_SSILNSN_5MajorE0ELSP_0ELNSN_7ScaleInE1ELSQ_1EEEEEENS4_6LayoutISC_NS5_IJNSA_ILi0EEESU_SU_EEEEENS5_IJNS4_10UnderscoreESX_SX_EEEEENS4_13SM90_TMA_LOADENS4_14ComposedLayoutINS4_7SwizzleILi3ELi4ELi3EEENS4_18smem_ptr_flag_bitsILi16EEENST_INS5_IJNSA_ILi8EEESF_EEENS5_IJSF_SB_EEEEEEEvNS4_8identityES10_S1A_vS1B_EENS_8epilogue10collective6detail29Sm90TmaWarpSpecializedAdapterINS1E_15DefaultEpilogueISI_SJ_SJ_NS1D_6thread17LinearCombinationISI_Li1EffLNS1I_9ScaleType4KindE0ELNS_15FloatRoundStyleE2ESI_EENS1_15EpilogueDefaultEEEEEvvEEEEvNT_6ParamsE,@function
        .size           _ZN7cutlass13device_kernelINS_4gemm6kernel13GemmUniversalIN4cute5tupleIJiiiiEEENS1_10collective13CollectiveMmaINS1_34MainloopSm90TmaGmmaWarpSpecializedILi8ENS5_IJNS4_1CILi1EEESB_SB_EEENS1_32KernelTmaWarpSpecializedPingpongEEENS5_IJNSA_ILi64EEENSA_ILi160EEESF_EEENS_6half_tENS5_IJlSB_lEEESI_SJ_NS4_8TiledMMAINS4_8MMA_AtomIJNS4_4SM904GMMA25MMA_64x32x16_F32F16F16_SSILNSN_5MajorE0ELSP_0ELNSN_7ScaleInE1ELSQ_1EEEEEENS4_6LayoutISC_NS5_IJNSA_ILi0EEESU_SU_EEEEENS5_IJNS4_10UnderscoreESX_SX_EEEEENS4_13SM90_TMA_LOADENS4_14ComposedLayoutINS4_7SwizzleILi3ELi4ELi3EEENS4_18smem_ptr_flag_bitsILi16EEENST_INS5_IJNSA_ILi8EEESF_EEENS5_IJSF_SB_EEEEEEEvNS4_8identityES10_S1A_vS1B_EENS_8epilogue10collective6detail29Sm90TmaWarpSpecializedAdapterINS1E_15DefaultEpilogueISI_SJ_SJ_NS1D_6thread17LinearCombinationISI_Li1EffLNS1I_9ScaleType4KindE0ELNS_15FloatRoundStyleE2ESI_EENS1_15EpilogueDefaultEEEEEvvEEEEvNT_6ParamsE,(.L_x_237 - _ZN7cutlass13device_kernelINS_4gemm6kernel13GemmUniversalIN4cute5tupleIJiiiiEEENS1_10collective13CollectiveMmaINS1_34MainloopSm90TmaGmmaWarpSpecializedILi8ENS5_IJNS4_1CILi1EEESB_SB_EEENS1_32KernelTmaWarpSpecializedPingpongEEENS5_IJNSA_ILi64EEENSA_ILi160EEESF_EEENS_6half_tENS5_IJlSB_lEEESI_SJ_NS4_8TiledMMAINS4_8MMA_AtomIJNS4_4SM904GMMA25MMA_64x32x16_F32F16F16_SSILNSN_5MajorE0ELSP_0ELNSN_7ScaleInE1ELSQ_1EEEEEENS4_6LayoutISC_NS5_IJNSA_ILi0EEESU_SU_EEEEENS5_IJNS4_10UnderscoreESX_SX_EEEEENS4_13SM90_TMA_LOADENS4_14ComposedLayoutINS4_7SwizzleILi3ELi4ELi3EEENS4_18smem_ptr_flag_bitsILi16EEENST_INS5_IJNSA_ILi8EEESF_EEENS5_IJSF_SB_EEEEEEEvNS4_8identityES10_S1A_vS1B_EENS_8epilogue10collective6detail29Sm90TmaWarpSpecializedAdapterINS1E_15DefaultEpilogueISI_SJ_SJ_NS1D_6thread17LinearCombinationISI_Li1EffLNS1I_9ScaleType4KindE0ELNS_15FloatRoundStyleE2ESI_EENS1_15EpilogueDefaultEEEEEvvEEEEvNT_6ParamsE)
        .other          _ZN7cutlass13device_kernelINS_4gemm6kernel13GemmUniversalIN4cute5tupleIJiiiiEEENS1_10collective13CollectiveMmaINS1_34MainloopSm90TmaGmmaWarpSpecializedILi8ENS5_IJNS4_1CILi1EEESB_SB_EEENS1_32KernelTmaWarpSpecializedPingpongEEENS5_IJNSA_ILi64EEENSA_ILi160EEESF_EEENS_6half_tENS5_IJlSB_lEEESI_SJ_NS4_8TiledMMAINS4_8MMA_AtomIJNS4_4SM904GMMA25MMA_64x32x16_F32F16F16_SSILNSN_5MajorE0ELSP_0ELNSN_7ScaleInE1ELSQ_1EEEEEENS4_6LayoutISC_NS5_IJNSA_ILi0EEESU_SU_EEEEENS5_IJNS4_10UnderscoreESX_SX_EEEEENS4_13SM90_TMA_LOADENS4_14ComposedLayoutINS4_7SwizzleILi3ELi4ELi3EEENS4_18smem_ptr_flag_bitsILi16EEENST_INS5_IJNSA_ILi8EEESF_EEENS5_IJSF_SB_EEEEEEEvNS4_8identityES10_S1A_vS1B_EENS_8epilogue10collective6detail29Sm90TmaWarpSpecializedAdapterINS1E_15DefaultEpilogueISI_SJ_SJ_NS1D_6thread17LinearCombinationISI_Li1EffLNS1I_9ScaleType4KindE0ELNS_15FloatRoundStyleE2ESI_EENS1_15EpilogueDefaultEEEEEvvEEEEvNT_6ParamsE,@"STO_CUDA_ENTRY STV_DEFAULT"
_ZN7cutlass13device_kernelINS_4gemm6kernel13GemmUniversalIN4cute5tupleIJiiiiEEENS1_10collective13CollectiveMmaINS1_34MainloopSm90TmaGmmaWarpSpecializedILi8ENS5_IJNS4_1CILi1EEESB_SB_EEENS1_32KernelTmaWarpSpecializedPingpongEEENS5_IJNSA_ILi64EEENSA_ILi160EEESF_EEENS_6half_tENS5_IJlSB_lEEESI_SJ_NS4_8TiledMMAINS4_8MMA_AtomIJNS4_4SM904GMMA25MMA_64x32x16_F32F16F16_SSILNSN_5MajorE0ELSP_0ELNSN_7ScaleInE1ELSQ_1EEEEEENS4_6LayoutISC_NS5_IJNSA_ILi0EEESU_SU_EEEEENS5_IJNS4_10UnderscoreESX_SX_EEEEENS4_13SM90_TMA_LOADENS4_14ComposedLayoutINS4_7SwizzleILi3ELi4ELi3EEENS4_18smem_ptr_flag_bitsILi16EEENST_INS5_IJNSA_ILi8EEESF_EEENS5_IJSF_SB_EEEEEEEvNS4_8identityES10_S1A_vS1B_EENS_8epilogue10collective6detail29Sm90TmaWarpSpecializedAdapterINS1E_15DefaultEpilogueISI_SJ_SJ_NS1D_6thread17LinearCombinationISI_Li1EffLNS1I_9ScaleType4KindE0ELNS_15FloatRoundStyleE2ESI_EENS1_15EpilogueDefaultEEEEEvvEEEEvNT_6ParamsE:
[----:B------:R-:W0:Y:S01]  /*0000*/  LDC R1, c[0x0][0x28] ;  /* 0x00000a00ff017b82 */ /* 0x000e220000000800 */
[----:B------:R-:W1:Y:S01]  /*0010*/  S2R R4, SR_TID.X ;  /* 0x0000000000047919 */ /* 0x000e620000002100 */
[----:B------:R-:W-:Y:S01]  /*0020*/  ELECT P0, URZ, PT ;  /* 0x00000000003f782f */ /* 0x000fe20003800000 */
[----:B------:R-:W-:Y:S01]  /*0030*/  BSSY B0, `(.L_x_0) ;  /* 0x0000014000007945 */ /* 0x000fe20003800000 */
[----:B-1----:R-:W-:-:S05]  /*0040*/  SHF.R.U32.HI R0, RZ, 0x5, R4 ;  /* 0x00000005ff007819 */ /* 0x002fca0000011604 */
[----:B------:R-:W1:Y:S02]  /*0050*/  SHFL.IDX PT, R2, R0, RZ, 0x1f ;  /* 0x00001fff00027589 */ /* 0x000e6400000e0000 */
[----:B-1----:R-:W-:Y:S02]  /*0060*/  R2UR UR8, R2 ;  /* 0x00000000020872ca */ /* 0x002fe400000e0000 */
[----:B------:R-:W-:-:S05]  /*0070*/  SHF.R.U32.HI R2, RZ, 0x7, R4 ;  /* 0x00000007ff027819 */ /* 0x000fca0000011604 */
[----:B------:R1:W2:Y:S06]  /*0080*/  SHFL.IDX PT, R3, R2, RZ, 0x1f ;  /* 0x00001fff02037589 */ /* 0x0002ac00000e0000 */
[----:B------:R-:W-:Y:S02]  /*0090*/  USHF.R.S32.HI UR4, URZ, 0x1f, UR8 ;  /* 0x0000001f3f047899 */ /* 0x000fe40008011408 */
[----:B------:R-:W-:Y:S02]  /*00a0*/  ISETP.NE.OR P0, PT, RZ, UR8, !P0 ;  /* 0x00000008ff007c0c */ /* 0x000fe4000c705670 */
[----:B------:R-:W-:-:S04]  /*00b0*/  ULEA.HI UR4, UR4, UR8, URZ, 0x2 ;  /* 0x0000000804047291 */ /* 0x000fc8000f8f103f */
[----:B------:R-:W-:-:S04]  /*00c0*/  ULOP3.LUT UR4, UR4, 0xfffffffc, URZ, 0xc0, !UPT ;  /* 0xfffffffc04047892 */ /* 0x000fc8000f8ec03f */
[----:B------:R-:W-:-:S03]  /*00d0*/  UIADD3 UR8, UR8, -UR4, URZ ;  /* 0x8000000408087290 */ /* 0x000fc6000fffe03f */
[----:B01----:R-:W-:Y:S09]  /*00e0*/  @P0 BRA `(.L_x_1) ;  /* 0x0000000000200947 */ /* 0x003ff20003800000 */
[----:B------:R-:W-:Y:S02]  /*00f0*/  ULDC.64 UR4, c[0x0][0x198] ;  /* 0x0000660000047ab9 */ /* 0x000fe40000000a00 */
[----:B------:R-:W-:Y:S02]  /*0100*/  UIADD3 UR6, UP0, UR4, 0xf0, URZ ;  /* 0x000000f004067890 */ /* 0x000fe4000ff1e03f */
[----:B------:R-:W-:Y:S02]  /*0110*/  UIADD3 UR4, UP1, UR4, 0x1f0, URZ ;  /* 0x000001f004047890 */ /* 0x000fe4000ff3e03f */
[----:B------:R-:W-:Y:S02]  /*0120*/  UIADD3.X UR7, URZ, UR5, URZ, UP0, !UPT ;  /* 0x000000053f077290 */ /* 0x000fe400087fe43f */
[----:B------:R-:W-:-:S07]  /*0130*/  UIADD3.X UR5, URZ, UR5, URZ, UP1, !UPT ;  /* 0x000000053f057290 */ /* 0x000fce0008ffe43f */
[----:B------:R0:W-:Y:S02]  /*0140*/  UTMACCTL.PF [UR6] ;  /* 0x00000000060079b9 */ /* 0x0001e40008040000 */
[----:B------:R0:W-:Y:S02]  /*0150*/  UTMACCTL.PF [UR4] ;  /* 0x00000000040079b9 */ /* 0x0001e40008040000 */
[----:B0-----:R-:W-:Y:S01]  /*0160*/  NOP ;  /* 0x0000000000007918 */ /* 0x001fe20000000000 */
.L_x_1:
[----:B------:R-:W-:Y:S05]  /*0170*/  BSYNC B0 ;  /* 0x0000000000007941 */ /* 0x000fea0003800000 */
.L_x_0:
[----:B------:R-:W0:Y:S01]  /*0180*/  SHFL.IDX PT, R5, R0, RZ, 0x1f ;  /* 0x00001fff00057589 */ /* 0x000e2200000e0000 */
[----:B--2---:R-:W-:Y:S01]  /*0190*/  R2UR UR15, R3 ;  /* 0x00000000030f72ca */ /* 0x004fe200000e0000 */
[----:B------:R-:W-:-:S04]  /*01a0*/  UISETP.NE.AND UP0, UPT, UR8, 0x3, UPT ;  /* 0x000000030800788c */ /* 0x000fc8000bf05270 */
[----:B------:R-:W-:-:S08]  /*01b0*/  UISETP.EQ.OR UP0, UPT, UR8, URZ, !UP0 ;  /* 0x0000003f0800728c */ /* 0x000fd0000c702670 */
[----:B------:R-:W-:Y:S02]  /*01c0*/  UIADD3 UR18, UR15, -0x1, URZ ;  /* 0xffffffff0f127890 */ /* 0x000fe4000fffe03f */
[----:B------:R-:W-:Y:S02]  /*01d0*/  UISETP.EQ.AND UP0, UPT, UR15, URZ, UP0 ;  /* 0x0000003f0f00728c */ /* 0x000fe40008702270 */
[----:B------:R-:W-:Y:S02]  /*01e0*/  UISETP.GE.U32.AND UP1, UPT, UR18, 0x2, UPT ;  /* 0x000000021200788c */ /* 0x000fe4000bf26070 */
[----:B------:R-:W-:Y:S01]  /*01f0*/  USEL UR36, URZ, 0x1, !UP0 ;  /* 0x000000013f247887 */ /* 0x000fe2000c000000 */
[----:B0-----:R-:W-:-:S03]  /*0200*/  ISETP.NE.AND P0, PT, R5, RZ, PT ;  /* 0x000000ff0500720c */ /* 0x001fc60003f05270 */
[----:B------:R-:W-:-:S10]  /*0210*/  USEL UR36, UR36, 0x2, UP1 ;  /* 0x0000000224247887 */ /* 0x000fd40008800000 */
[----:B------:R-:W-:Y:S05]  /*0220*/  @P0 BRA `(.L_x_2) ;  /* 0x0000000000840947 */ /* 0x000fea0003800000 */
[----:B------:R-:W-:Y:S01]  /*0230*/  ELECT P0, URZ, PT ;  /* 0x00000000003f782f */ /* 0x000fe20003800000 */
[----:B------:R-:W-:-:S12]  /*0240*/  BSSY B0, `(.L_x_2) ;  /* 0x000001f000007945 */ /* 0x000fd80003800000 */
[----:B------:R-:W-:Y:S05]  /*0250*/  @!P0 BRA `(.L_x_3) ;  /* 0x0000000000748947 */ /* 0x000fea0003800000 */
[----:B------:R-:W0:Y:S01]  /*0260*/  S2UR UR9, SR_CgaCtaId ;  /* 0x00000000000979c3 */ /* 0x000e220000008800 */
[----:B------:R-:W-:Y:S01]  /*0270*/  UMOV UR4, 0x400 ;  /* 0x0000040000047882 */ /* 0x000fe20000000000 */
[----:B------:R-:W-:Y:S01]  /*0280*/  UMOV UR5, 0x1 ;  /* 0x0000000100057882 */ /* 0x000fe20000000000 */
[----:B------:R-:W-:Y:S02]  /*0290*/  UMOV UR6, 0x80 ;  /* 0x0000008000067882 */ /* 0x000fe40000000000 */
[----:B------:R-:W-:-:S04]  /*02a0*/  UIADD3 UR6, -UR6, 0x100000, URZ ;  /* 0x0010000006067890 */ /* 0x000fc8000fffe13f */
[----:B------:R-:W-:Y:S02]  /*02b0*/  USHF.L.U32 UR7, UR6, 0xb, URZ ;  /* 0x0000000b06077899 */ /* 0x000fe4000800063f */
[----:B------:R-:W-:Y:S02]  /*02c0*/  USHF.L.U32 UR6, UR6, 0x1, URZ ;  /* 0x0000000106067899 */ /* 0x000fe4000800063f */
[----:B0-----:R-:W-:Y:S02]  /*02d0*/  ULEA UR9, UR9, UR4, 0x18 ;  /* 0x0000000409097291 */ /* 0x001fe4000f8ec03f */
[----:B------:R-:W-:-:S04]  /*02e0*/  UIADD3 UR4, -UR5, 0x100000, URZ ;  /* 0x0010000005047890 */ /* 0x000fc8000fffe13f */
[----:B------:R-:W-:Y:S02]  /*02f0*/  USHF.L.U32 UR5, UR4, 0xb, URZ ;  /* 0x0000000b04057899 */ /* 0x000fe4000800063f */
[----:B------:R-:W-:Y:S01]  /*0300*/  USHF.L.U32 UR4, UR4, 0x1, URZ ;  /* 0x0000000104047899 */ /* 0x000fe2000800063f */
[----:B------:R-:W0:Y:S11]  /*0310*/  FENCE.VIEW.ASYNC.S ;  /* 0x00000000000073c6 */ /* 0x000e360000000000 */
[----:B0-----:R0:W1:Y:S01]  /*0320*/  SYNCS.EXCH.64 URZ, [UR9], UR4 ;  /* 0x00000004093f75b2 */ /* 0x0010620008000100 */
[----:B------:R0:W2:Y:S01]  /*0330*/  SYNCS.EXCH.64 URZ, [UR9+0x40], UR6 ;  /* 0x00004006093f75b2 */ /* 0x0000a20008000100 */
[----:B------:R0:W3:Y:S01]  /*0340*/  SYNCS.EXCH.64 URZ, [UR9+0x8], UR4 ;  /* 0x00000804093f75b2 */ /* 0x0000e20008000100 */
[----:B------:R0:W4:Y:S01]  /*0350*/  SYNCS.EXCH.64 URZ, [UR9+0x48], UR6 ;  /* 0x00004806093f75b2 */ /* 0x0001220008000100 */
[----:B------:R0:W0:Y:S01]  /*0360*/  SYNCS.EXCH.64 URZ, [UR9+0x10], UR4 ;  /* 0x00001004093f75b2 */ /* 0x0000220008000100 */
        /* <DEDUP_REMOVED lines=11> */
[----:B------:R-:W-:Y:S01]  /*0420*/  NOP ;  /* 0x0000000000007918 */ /* 0x000fe20000000000 */
.L_x_3:
[----:B0-----:R-:W-:Y:S05]  /*0430*/  BSYNC B0 ;  /* 0x0000000000007941 */ /* 0x001fea0003800000 */
.L_x_2:
[----:B------:R-:W0:Y:S01]  /*0440*/  SHFL.IDX PT, R5, R0, RZ, 0x1f ;  /* 0x00001fff00057589 */ /* 0x000e2200000e0000 */
[----:B------:R-:W-:Y:S01]  /*0450*/  ELECT P0, URZ, PT ;  /* 0x00000000003f782f */ /* 0x000fe20003800000 */
[----:B------:R-:W-:Y:S01]  /*0460*/  NOP ;  /* 0x0000000000007918 */ /* 0x000fe20000000000 */
[----:B------:R-:W-:Y:S01]  /*0470*/  ELECT P1, URZ, PT ;  /* 0x00000000003f782f */ /* 0x000fe20003820000 */
[----:B------:R-:W5:Y:S01]  /*0480*/  SHFL.IDX PT, R3, R0, RZ, 0x1f ;  /* 0x00001fff00037589 */ /* 0x000f6200000e0000 */
[----:B------:R-:W-:Y:S01]  /*0490*/  UMOV UR4, 0x20 ;  /* 0x0000002000047882 */ /* 0x000fe20000000000 */
[----:B------:R-:W-:Y:S01]  /*04a0*/  UMOV UR12, 0x80 ;  /* 0x00000080000c7882 */ /* 0x000fe20000000000 */
[----:B------:R-:W-:Y:S01]  /*04b0*/  NOP ;  /* 0x0000000000007918 */ /* 0x000fe20000000000 */
[----:B------:R0:W1:Y:S01]  /*04c0*/  SHFL.IDX PT, R0, R2, RZ, 0x1f ;  /* 0x00001fff02007589 */ /* 0x00006200000e0000 */
[----:B------:R-:W-:Y:S01]  /*04d0*/  ULDC.64 UR50, c[0x0][0x208] ;  /* 0x0000820000327ab9 */ /* 0x000fe20000000a00 */
[----:B0-----:R-:W-:-:S02]  /*04e0*/  ISETP.NE.OR P0, PT, R5, RZ, !P0 ;  /* 0x000000ff0500720c */ /* 0x001fc40004705670 */
[----:B-----5:R-:W-:Y:S02]  /*04f0*/  ISETP.NE.OR P1, PT, R3, RZ, !P1 ;  /* 0x000000ff0300720c */ /* 0x020fe40004f25670 */
[----:B------:R-:W-:-:S04]  /*0500*/  SHF.R.S32.HI R3, RZ, 0x1f, R4 ;  /* 0x0000001fff037819 */ /* 0x000fc80000011404 */
[----:B------:R-:W-:-:S05]  /*0510*/  LEA.HI R3, R3, R4, RZ, 0x7 ;  /* 0x0000000403037211 */ /* 0x000fca00078f38ff */
[----:B------:R-:W-:Y:S01]  /*0520*/  VOTEU.ALL UP0, P0 ;  /* 0x00000000003f7886 */ /* 0x000fe20000000000 */
[----:B------:R-:W-:Y:S01]  /*0530*/  LOP3.LUT R3, R3, 0xffffff80, RZ, 0xc0, !PT ;  /* 0xffffff8003037812 */ /* 0x000fe200078ec0ff */
[----:B------:R-:W-:-:S03]  /*0540*/  VOTEU.ALL UP1, P1 ;  /* 0x00000000003f7886 */ /* 0x000fc60000820000 */
[----:B------:R-:W0:Y:S01]  /*0550*/  @!UP0 S2UR UR7, SR_CgaCtaId ;  /* 0x00000000000789c3 */ /* 0x000e220000008800 */
[----:B------:R-:W-:Y:S01]  /*0560*/  @!UP0 UMOV UR6, 0x400 ;  /* 0x0000040000068882 */ /* 0x000fe20000000000 */
[----:B------:R-:W-:-:S04]  /*0570*/  @!UP0 UIADD3 UR4, -UR4, 0x100000, URZ ;  /* 0x0010000004048890 */ /* 0x000fc8000fffe13f */
[----:B------:R-:W-:Y:S02]  /*0580*/  @!UP0 USHF.L.U32 UR5, UR4, 0xb, URZ ;  /* 0x0000000b04058899 */ /* 0x000fe4000800063f */
[----:B------:R-:W-:Y:S01]  /*0590*/  @!UP0 USHF.L.U32 UR4, UR4, 0x1, URZ ;  /* 0x0000000104048899 */ /* 0x000fe2000800063f */
[----:B------:R-:W-:Y:S01]  /*05a0*/  IMAD.IADD R3, R4, 0x1, -R3 ;  /* 0x0000000104037824 */ /* 0x000fe200078e0a03 */
[----:B------:R-:W-:Y:S01]  /*05b0*/  @!UP1 UMOV UR10, 0x400 ;  /* 0x00000400000a9882 */ /* 0x000fe20000000000 */
[----:B------:R-:W-:Y:S01]  /*05c0*/  VOTEU.ALL UP2, P1 ;  /* 0x00000000003f7886 */ /* 0x000fe20000840000 */
[----:B------:R-:W-:Y:S01]  /*05d0*/  VOTEU.ALL UP3, P1 ;  /* 0x00000000003f7886 */ /* 0x000fe20000860000 */
[----:B------:R-:W-:Y:S01]  /*05e0*/  VOTEU.ALL UP4, P1 ;  /* 0x00000000003f7886 */ /* 0x000fe20000880000 */
[----:B------:R-:W5:Y:S01]  /*05f0*/  @!UP1 S2UR UR11, SR_CgaCtaId ;  /* 0x00000000000b99c3 */ /* 0x000f620000008800 */
[----:B------:R-:W-:Y:S01]  /*0600*/  VOTEU.ALL UP5, P1 ;  /* 0x00000000003f7886 */ /* 0x000fe200008a0000 */
[----:B------:R-:W-:Y:S01]  /*0610*/  ISETP.NE.AND P1, PT, RZ, UR15, PT ;  /* 0x0000000fff007c0c */ /* 0x000fe2000bf25270 */
[----:B0-----:R-:W-:-:S02]  /*0620*/  @!UP0 ULEA UR9, UR7, UR6, 0x18 ;  /* 0x0000000607098291 */ /* 0x001fc4000f8ec03f */
[----:B------:R-:W-:-:S04]  /*0630*/  @!UP1 UIADD3 UR6, -UR12, 0x100000, URZ ;  /* 0x001000000c069890 */ /* 0x000fc8000fffe13f */
[----:B------:R-:W-:Y:S02]  /*0640*/  @!UP1 USHF.L.U32 UR7, UR6, 0xb, URZ ;  /* 0x0000000b06079899 */ /* 0x000fe4000800063f */
[----:B------:R-:W-:Y:S01]  /*0650*/  @!UP1 USHF.L.U32 UR6, UR6, 0x1, URZ ;  /* 0x0000000106069899 */ /* 0x000fe2000800063f */
[----:B------:R-:W-:Y:S01]  /*0660*/  VOTEU.ALL UP0, P0 ;  /* 0x00000000003f7886 */ /* 0x000fe20000000000 */
[----:B-----5:R-:W-:Y:S01]  /*0670*/  @!UP1 ULEA UR10, UR11, UR10, 0x18 ;  /* 0x0000000a0b0a9291 */ /* 0x020fe2000f8ec03f */
[----:B------:R-:W-:Y:S01]  /*0680*/  VOTEU.ALL UP1, P0 ;  /* 0x00000000003f7886 */ /* 0x000fe20000020000 */
[----:B------:R-:W0:Y:S02]  /*0690*/  FENCE.VIEW.ASYNC.S ;  /* 0x00000000000073c6 */ /* 0x000e240000000000 */
[----:B0-----:R-:W1:Y:S02]  /*06a0*/  @!UP0 SYNCS.EXCH.64 URZ, [UR9+0xb0], UR4 ;  /* 0x0000b004093f85b2 */ /* 0x001e640008000100 */
[----:B------:R0:W1:Y:S01]  /*06b0*/  @!UP1 SYNCS.EXCH.64 URZ, [UR9+0xb8], UR4 ;  /* 0x0000b804093f95b2 */ /* 0x0000620008000100 */
[----:B------:R-:W-:Y:S01]  /*06c0*/  NOP ;  /* 0x0000000000007918 */ /* 0x000fe20000000000 */
[----:B0-----:R-:W-:-:S02]  /*06d0*/  ULDC.64 UR4, c[0x0][0x598] ;  /* 0x0001660000047ab9 */ /* 0x001fc40000000a00 */
[----:B------:R-:W-:Y:S02]  /*06e0*/  ISETP.NE.U32.AND P0, PT, RZ, UR4, PT ;  /* 0x00000004ff007c0c */ /* 0x000fe4000bf05070 */
[----:B------:R0:W1:Y:S02]  /*06f0*/  @!UP2 SYNCS.EXCH.64 URZ, [UR10+0x90], UR6 ;  /* 0x000090060a3fa5b2 */ /* 0x0000640008000100 */
[----:B------:R-:W-:Y:S01]  /*0700*/  ISETP.NE.AND.EX P0, PT, RZ, UR5, PT, P0 ;  /* 0x00000005ff007c0c */ /* 0x000fe2000bf05300 */
[----:B------:R0:W1:Y:S01]  /*0710*/  @!UP3 SYNCS.EXCH.64 URZ, [UR10+0x98], UR6 ;  /* 0x000098060a3fb5b2 */ /* 0x0000620008000100 */
[----:B------:R0:W1:Y:S01]  /*0720*/  @!UP4 SYNCS.EXCH.64 URZ, [UR10+0xa0], UR6 ;  /* 0x0000a0060a3fc5b2 */ /* 0x0000620008000100 */
[----:B------:R0:W1:Y:S01]  /*0730*/  @!UP5 SYNCS.EXCH.64 URZ, [UR10+0xa8], UR6 ;  /* 0x0000a8060a3fd5b2 */ /* 0x0000620008000100 */
[----:B------:R-:W-:Y:S01]  /*0740*/  NOP ;  /* 0x0000000000007918 */ /* 0x000fe20000000000 */
[----:B-1234-:R-:W-:Y:S08]  /*0750*/  BAR.SYNC.DEFER_BLOCKING 0x0 ;  /* 0x0000000000007b1d */ /* 0x01eff00000010000 */
[----:B0-----:R-:W-:Y:S05]  /*0760*/  @!P0 BRA `(.L_x_4) ;  /* 0x00000000001c8947 */ /* 0x001fea0003800000 */
[----:B------:R-:W0:Y:S02]  /*0770*/  LDC.64 R6, c[0x0][0x598] ;  /* 0x00016600ff067b82 */ /* 0x000e240000000a00 */
[----:B0-----:R-:W2:Y:S02]  /*0780*/  LDG.E.64 R6, desc[UR50][R6.64] ;  /* 0x0000003206067981 */ /* 0x001ea4000c1e1b00 */
[----:B--2---:R-:W-:-:S04]  /*0790*/  ISETP.NE.U32.AND P0, PT, R6, RZ, PT ;  /* 0x000000ff0600720c */ /* 0x004fc80003f05070 */
[----:B------:R-:W-:-:S13]  /*07a0*/  ISETP.NE.AND.EX P0, PT, R7, RZ, PT, P0 ;  /* 0x000000ff0700720c */ /* 0x000fda0003f05300 */
[----:B------:R-:W-:Y:S05]  /*07b0*/  @!P0 BRA `(.L_x_4) ;  /* 0x0000000000088947 */ /* 0x000fea0003800000 */
[----:B------:R1:W5:Y:S01]  /*07c0*/  LD.E R22, desc[UR50][R6.64] ;  /* 0x0000003206167980 */ /* 0x000362000c101900 */
[----:B------:R-:W-:Y:S05]  /*07d0*/  BRA `(.L_x_5) ;  /* 0x0000000000247947 */ /* 0x000fea0003800000 */
.L_x_4:
[----:B------:R-:W-:Y:S02]  /*07e0*/  ULDC.64 UR4, c[0x0][0x588] ;  /* 0x0001620000047ab9 */ /* 0x000fe40000000a00 */
[----:B------:R-:W-:-:S04]  /*07f0*/  ISETP.NE.U32.AND P0, PT, RZ, UR4, PT ;  /* 0x00000004ff007c0c */ /* 0x000fc8000bf05070 */
[----:B------:R-:W-:-:S13]  /*0800*/  ISETP.NE.AND.EX P0, PT, RZ, UR5, PT, P0 ;  /* 0x00000005ff007c0c */ /* 0x000fda000bf05300 */
[----:B------:R-:W-:Y:S05]  /*0810*/  @!P0 BRA `(.L_x_6) ;  /* 0x00000000000c8947 */ /* 0x000fea0003800000 */
[----:B------:R-:W0:Y:S02]  /*0820*/  LDC.64 R22, c[0x0][0x588] ;  /* 0x00016200ff167b82 */ /* 0x000e240000000a00 */
[----:B0-----:R0:W5:Y:S01]  /*0830*/  LDG.E R22, desc[UR50][R22.64] ;  /* 0x0000003216167981 */ /* 0x001162000c1e1900 */
[----:B------:R-:W-:Y:S05]  /*0840*/  BRA `(.L_x_5) ;  /* 0x0000000000087947 */ /* 0x000fea0003800000 */
.L_x_6:
[----:B------:R-:W-:Y:S02]  /*0850*/  ULDC UR4, c[0x0][0x580] ;  /* 0x0001600000047ab9 */ /* 0x000fe40000000800 */
[----:B------:R-:W-:-:S07]  /*0860*/  IMAD.U32 R22, RZ, RZ, UR4 ;  /* 0x00000004ff167e24 */ /* 0x000fce000f8e00ff */
.L_x_5:
[----:B------:R-:W-:Y:S02]  /*0870*/  ULDC.64 UR4, c[0x0][0x5a0] ;  /* 0x0001680000047ab9 */ /* 0x000fe40000000a00 */
[----:B------:R-:W-:-:S04]  /*0880*/  ISETP.NE.U32.AND P0, PT, RZ, UR4, PT ;  /* 0x00000004ff007c0c */ /* 0x000fc8000bf05070 */
[----:B------:R-:W-:-:S13]  /*0890*/  ISETP.NE.AND.EX P0, PT, RZ, UR5, PT, P0 ;  /* 0x00000005ff007c0c */ /* 0x000fda000bf05300 */
[----:B------:R-:W-:Y:S05]  /*08a0*/  @!P0 BRA `(.L_x_7) ;  /* 0x00000000001c8947 */ /* 0x000fea0003800000 */
[----:B-1----:R-:W1:Y:S02]  /*08b0*/  LDC.64 R6, c[0x0][0x5a0] ;  /* 0x00016800ff067b82 */ /* 0x002e640000000a00 */
[----:B-1----:R-:W2:Y:S02]  /*08c0*/  LDG.E.64 R6, desc[UR50][R6.64] ;  /* 0x0000003206067981 */ /* 0x002ea4000c1e1b00 */
[----:B--2---:R-:W-:-:S04]  /*08d0*/  ISETP.NE.U32.AND P0, PT, R6, RZ, PT ;  /* 0x000000ff0600720c */ /* 0x004fc80003f05070 */
[----:B------:R-:W-:-:S13]  /*08e0*/  ISETP.NE.AND.EX P0, PT, R7, RZ, PT, P0 ;  /* 0x000000ff0700720c */ /* 0x000fda0003f05300 */
[----:B------:R-:W-:Y:S05]  /*08f0*/  @!P0 BRA `(.L_x_7) ;  /* 0x0000000000088947 */ /* 0x000fea0003800000 */
[----:B0-----:R2:W5:Y:S01]  /*0900*/  LD.E R23, desc[UR50][R6.64] ;  /* 0x0000003206177980 */ /* 0x001562000c101900 */
[----:B------:R-:W-:Y:S05]  /*0910*/  BRA `(.L_x_8) ;  /* 0x0000000000247947 */ /* 0x000fea0003800000 */
.L_x_7:
[----:B------:R-:W-:Y:S02]  /*0920*/  ULDC.64 UR4, c[0x0][0x590] ;  /* 0x0001640000047ab9 */ /* 0x000fe40000000a00 */
[----:B------:R-:W-:-:S04]  /*0930*/  ISETP.NE.U32.AND P0, PT, RZ, UR4, PT ;  /* 0x00000004ff007c0c */ /* 0x000fc8000bf05070 */
[----:B------:R-:W-:-:S13]  /*0940*/  ISETP.NE.AND.EX P0, PT, RZ, UR5, PT, P0 ;  /* 0x00000005ff007c0c */ /* 0x000fda000bf05300 */
[----:B------:R-:W-:Y:S05]  /*0950*/  @!P0 BRA `(.L_x_9) ;  /* 0x00000000000c8947 */ /* 0x000fea0003800000 */
[----:B-1----:R-:W0:Y:S02]  /*0960*/  LDC.64 R6, c[0x0][0x590] ;  /* 0x00016400ff067b82 */ /* 0x002e240000000a00 */
[----:B0-----:R0:W5:Y:S01]  /*0970*/  LDG.E R23, desc[UR50][R6.64] ;  /* 0x0000003206177981 */ /* 0x001162000c1e1900 */
[----:B------:R-:W-:Y:S05]  /*0980*/  BRA `(.L_x_8) ;  /* 0x0000000000087947 */ /* 0x000fea0003800000 */
.L_x_9:
[----:B------:R-:W-:Y:S02]  /*0990*/  ULDC UR4, c[0x0][0x584] ;  /* 0x0001610000047ab9 */ /* 0x000fe40000000800 */
[----:B0-----:R-:W-:-:S07]  /*09a0*/  IMAD.U32 R23, RZ, RZ, UR4 ;  /* 0x00000004ff177e24 */ /* 0x001fce000f8e00ff */
.L_x_8:
[----:B------:R-:W3:Y:S01]  /*09b0*/  S2UR UR10, SR_CTAID.Y ;  /* 0x00000000000a79c3 */ /* 0x000ee20000002600 */
[----:B------:R-:W-:Y:S01]  /*09c0*/  ULDC UR5, c[0x0][0x65c] ;  /* 0x0001970000057ab9 */ /* 0x000fe20000000800 */
[----:B------:R-:W-:Y:S01]  /*09d0*/  UISETP.NE.AND UP0, UPT, UR15, 0x2, UPT ;  /* 0x000000020f00788c */ /* 0x000fe2000bf05270 */
[----:B------:R-:W-:Y:S01]  /*09e0*/  PRMT R5, RZ, 0x7610, R5 ;  /* 0x00007610ff057816 */ /* 0x000fe20000000005 */
[----:B------:R-:W-:Y:S01]  /*09f0*/  UISETP.NE.AND UP2, UPT, UR5, 0x1, UPT ;  /* 0x000000010500788c */ /* 0x000fe2000bf45270 */
[----:B------:R-:W-:Y:S02]  /*0a00*/  IMAD.MOV.U32 R18, RZ, RZ, -0x1 ;  /* 0xffffffffff127424 */ /* 0x000fe400078e00ff */
[----:B------:R-:W-:Y:S01]  /*0a10*/  IMAD.MOV.U32 R19, RZ, RZ, -0x1 ;  /* 0xffffffffff137424 */ /* 0x000fe200078e00ff */
[----:B------:R-:W4:Y:S01]  /*0a20*/  S2UR UR4, SR_CTAID.X ;  /* 0x00000000000479c3 */ /* 0x000f220000002500 */
[----:B------:R-:W-:-:S06]  /*0a30*/  UP2UR UR38, UPR, URZ, 0x4 ;  /* 0x000000043f267883 */ /* 0x000fcc0008000000 */
[----:B------:R-:W-:Y:S01]  /*0a40*/  @UP2 ULDC UR12, c[0x0][0x10] ;  /* 0x00000400000c2ab9 */ /* 0x000fe20000000800 */
[----:B------:R-:W-:Y:S01]  /*0a50*/  @UP2 UMOV UR7, URZ ;  /* 0x0000003f00072c82 */ /* 0x000fe20008000000 */
[----:B------:R-:W-:Y:S01]  /*0a60*/  @UP2 UMOV UR5, URZ ;  /* 0x0000003f00052c82 */ /* 0x000fe20008000000 */
[----:B012---:R-:W0:Y:S01]  /*0a70*/  LDC.64 R6, c[0x0][0x650] ;  /* 0x00019400ff067b82 */ /* 0x007e220000000a00 */
[----:B---3--:R-:W-:Y:S02]  /*0a80*/  @UP2 UMOV UR9, UR10 ;  /* 0x0000000a00092c82 */ /* 0x008fe40008000000 */
[----:B------:R-:W-:Y:S01]  /*0a90*/  @UP2 UMOV UR6, UR9 ;  /* 0x0000000900062c82 */ /* 0x000fe20008000000 */
[----:B------:R-:W-:Y:S01]  /*0aa0*/  @!UP2 UMOV UR9, UR10 ;  /* 0x0000000a0009ac82 */ /* 0x000fe20008000000 */
[----:B----4-:R-:W-:-:S03]  /*0ab0*/  @UP2 UIMAD.WIDE.U32 UR12, UR4, UR12, UR6 ;  /* 0x0000000c040c22a5 */ /* 0x010fc6000f8e0006 */
[----:B------:R-:W-:Y:S01]  /*0ac0*/  @!UP2 ULDC UR6, c[0x0][0xc] ;  /* 0x000003000006aab9 */ /* 0x000fe20000000800 */
[----:B------:R-:W-:Y:S01]  /*0ad0*/  @UP2 UIADD3 UR14, UR13, UR5, URZ ;  /* 0x000000050d0e2290 */ /* 0x000fe2000fffe03f */
[----:B------:R-:W-:Y:S02]  /*0ae0*/  ULDC UR10, c[0x0][0xc] ;  /* 0x00000300000a7ab9 */ /* 0x000fe40000000800 */
[----:B------:R-:W-:Y:S01]  /*0af0*/  UMOV UR5, URZ ;  /* 0x0000003f00057c82 */ /* 0x000fe20008000000 */
[----:B------:R-:W-:Y:S01]  /*0b00*/  ULDC UR11, c[0x0][0x10] ;  /* 0x00000400000b7ab9 */ /* 0x000fe20000000800 */
[----:B------:R-:W-:Y:S02]  /*0b10*/  @!UP2 UIMAD.WIDE.U32 UR6, UR6, UR9, UR4 ;  /* 0x000000090606a2a5 */ /* 0x000fe4000f8e0004 */
[----:B------:R-:W-:Y:S01]  /*0b20*/  UIMAD.WIDE.U32 UR10, UR10, UR11, URZ ;  /* 0x0000000b0a0a72a5 */ /* 0x000fe2000f8e003f */
[----:B------:R-:W-:-:S03]  /*0b30*/  ULDC UR13, c[0x0][0x14] ;  /* 0x00000500000d7ab9 */ /* 0x000fc60000000800 */
[----:B------:R-:W-:Y:S02]  /*0b40*/  UIMAD.WIDE.U32 UR48, UR10, UR13, URZ ;  /* 0x0000000d0a3072a5 */ /* 0x000fe4000f8e003f */
[----:B------:R-:W-:Y:S01]  /*0b50*/  UIMAD UR37, UR11, UR13, URZ ;  /* 0x0000000d0b2572a4 */ /* 0x000fe2000f8e023f */
[----:B------:R-:W-:Y:S01]  /*0b60*/  @!UP2 UMOV UR12, UR6 ;  /* 0x00000006000cac82 */ /* 0x000fe20008000000 */
[----:B------:R-:W-:Y:S02]  /*0b70*/  @!UP2 UMOV UR14, UR7 ;  /* 0x00000007000eac82 */ /* 0x000fe40008000000 */
[----:B------:R-:W-:Y:S02]  /*0b80*/  UIADD3 UR37, UR49, UR37, URZ ;  /* 0x0000002531257290 */ /* 0x000fe4000fffe03f */
[----:B------:R-:W-:-:S04]  /*0b90*/  UIADD3 UR6, UP1, UR12, UR48, URZ ;  /* 0x000000300c067290 */ /* 0x000fc8000ff3e03f */
[----:B------:R-:W-:Y:S02]  /*0ba0*/  UIADD3.X UR7, UR14, UR37, URZ, UP1, !UPT ;  /* 0x000000250e077290 */ /* 0x000fe40008ffe43f */
[----:B------:R-:W-:Y:S02]  /*0bb0*/  USEL UR6, UR6, UR12, !UP0 ;  /* 0x0000000c06067287 */ /* 0x000fe4000c000000 */
[----:B------:R-:W-:-:S04]  /*0bc0*/  USEL UR7, UR7, UR14, !UP0 ;  /* 0x0000000e07077287 */ /* 0x000fc8000c000000 */
[----:B0-----:R-:W-:Y:S01]  /*0bd0*/  ISETP.LE.U32.AND P0, PT, R6, UR6, PT ;  /* 0x0000000606007c0c */ /* 0x001fe2000bf03070 */
[----:B------:R-:W-:Y:S02]  /*0be0*/  IMAD.U32 R16, RZ, RZ, UR6 ;  /* 0x00000006ff107e24 */ /* 0x000fe4000f8e00ff */
[----:B------:R-:W-:Y:S02]  /*0bf0*/  IMAD.U32 R2, RZ, RZ, UR7 ;  /* 0x00000007ff027e24 */ /* 0x000fe4000f8e00ff */
[----:B------:R-:W-:-:S03]  /*0c00*/  IMAD.U32 R17, RZ, RZ, UR7 ;  /* 0x00000007ff117e24 */ /* 0x000fc6000f8e00ff */
[----:B------:R-:W-:Y:S01]  /*0c10*/  ISETP.GE.U32.AND.EX P0, PT, R2, R7, PT, P0 ;  /* 0x000000070200720c */ /* 0x000fe20003f06100 */
[----:B------:R-:W-:-:S12]  /*0c20*/  IMAD.MOV.U32 R2, RZ, RZ, -0x1 ;  /* 0xffffffffff027424 */ /* 0x000fd800078e00ff */
[----:B------:R-:W-:Y:S05]  /*0c30*/  @P0 BRA `(.L_x_10) ;  /* 0x00000004008c0947 */ /* 0x000fea0003800000 */
[----:B------:R-:W-:Y:S01]  /*0c40*/  I2FP.F32.U32 R2, UR4 ;  /* 0x0000000400027c45 */ /* 0x000fe20008201000 */
[----:B------:R-:W-:Y:S01]  /*0c50*/  ULDC.64 UR16, c[0x0][0x628] ;  /* 0x00018a0000107ab9 */ /* 0x000fe20000000a00 */
[----:B------:R-:W-:Y:S01]  /*0c60*/  ULDC UR6, c[0x0][0x150] ;  /* 0x0000540000067ab9 */ /* 0x000fe20000000800 */
[----:B------:R-:W-:Y:S01]  /*0c70*/  ISETP.NE.U32.AND P0, PT, RZ, UR16, PT ;  /* 0x00000010ff007c0c */ /* 0x000fe2000bf05070 */
[----:B------:R-:W-:Y:S01]  /*0c80*/  ULDC UR15, c[0x0][0x630] ;  /* 0x00018c00000f7ab9 */ /* 0x000fe20000000800 */
[----:B------:R-:W-:Y:S01]  /*0c90*/  FMUL R2, R2, UR6 ;  /* 0x0000000602027c20 */ /* 0x000fe20008400000 */
[----:B------:R-:W-:Y:S01]  /*0ca0*/  R2UR UR19, R16 ;  /* 0x00000000101372ca */ /* 0x000fe200000e0000 */
[----:B------:R-:W-:Y:S01]  /*0cb0*/  ULDC UR21, c[0x0][0x154] ;  /* 0x0000550000157ab9 */ /* 0x000fe20000000800 */
[----:B------:R-:W-:Y:S01]  /*0cc0*/  ISETP.NE.AND.EX P0, PT, RZ, UR17, PT, P0 ;  /* 0x00000011ff007c0c */ /* 0x000fe2000bf05300 */
[----:B------:R0:W1:Y:S01]  /*0cd0*/  F2I.U32.TRUNC.NTZ R5, R2 ;  /* 0x0000000200057305 */ /* 0x000062000020f000 */
[----:B------:R-:W-:-:S02]  /*0ce0*/  R2UR UR20, R17 ;  /* 0x00000000111472ca */ /* 0x000fc400000e0000 */
[----:B------:R-:W-:Y:S02]  /*0cf0*/  R2UR UR6, R16 ;  /* 0x00000000100672ca */ /* 0x000fe400000e0000 */
[----:B------:R-:W-:-:S07]  /*0d00*/  R2UR UR7, R17 ;  /* 0x00000000110772ca */ /* 0x000fce00000e0000 */
[----:B0-----:R-:W-:Y:S08]  /*0d10*/  @!P0 BRA `(.L_x_11) ;  /* 0x0000000000308947 */ /* 0x001ff00003800000 */
[----:B------:R-:W-:Y:S01]  /*0d20*/  R2UR UR6, R16 ;  /* 0x00000000100672ca */ /* 0x000fe200000e0000 */
[----:B------:R-:W-:Y:S01]  /*0d30*/  ULDC UR12, c[0x0][0x634] ;  /* 0x00018d00000c7ab9 */ /* 0x000fe20000000800 */
[----:B------:R-:W-:-:S11]  /*0d40*/  R2UR UR14, R17 ;  /* 0x00000000110e72ca */ /* 0x000fd600000e0000 */
[----:B------:R-:W-:-:S04]  /*0d50*/  UIADD3 UR12, UP1, UR6, UR12, URZ ;  /* 0x0000000c060c7290 */ /* 0x000fc8000ff3e03f */
[----:B------:R-:W-:-:S04]  /*0d60*/  UIADD3.X UR14, URZ, UR14, URZ, UP1, !UPT ;  /* 0x0000000e3f0e7290 */ /* 0x000fc80008ffe43f */
[----:B------:R-:W-:-:S04]  /*0d70*/  UIMAD.WIDE.U32 UR6, UR14, UR16, URZ ;  /* 0x000000100e0672a5 */ /* 0x000fc8000f8e003f */
[----:B------:R-:W-:Y:S02]  /*0d80*/  UIMAD.WIDE.U32 UR10, UP1, UR12, UR17, UR6 ;  /* 0x000000110c0a72a5 */ /* 0x000fe4000f820006 */
[----:B------:R-:W-:Y:S02]  /*0d90*/  UIMAD.WIDE.U32 UR6, UR12, UR16, URZ ;  /* 0x000000100c0672a5 */ /* 0x000fe4000f8e003f */
[----:B------:R-:W-:Y:S02]  /*0da0*/  UIADD3.X UR13, URZ, URZ, URZ, UP1, !UPT ;  /* 0x0000003f3f0d7290 */ /* 0x000fe40008ffe43f */
[----:B------:R-:W-:Y:S01]  /*0db0*/  UIADD3 URZ, UP1, UR7, UR10, URZ ;  /* 0x0000000a073f7290 */ /* 0x000fe2000ff3e03f */
[----:B------:R-:W-:-:S03]  /*0dc0*/  UMOV UR12, UR11 ;  /* 0x0000000b000c7c82 */ /* 0x000fc60008000000 */
[----:B------:R-:W-:-:S12]  /*0dd0*/  UIMAD.WIDE.U32.X UR6, UR14, UR17, UR12, UP1 ;  /* 0x000000110e0672a5 */ /* 0x000fd800088e040c */
.L_x_11:
[----:B------:R-:W-:Y:S01]  /*0de0*/  USHF.R.U64 UR5, UR6, UR15, UR7 ;  /* 0x0000000f06057299 */ /* 0x000fe20008001207 */
[----:B------:R-:W-:Y:S01]  /*0df0*/  I2FP.F32.U32 R2, UR9 ;  /* 0x0000000900027c45 */ /* 0x000fe20008201000 */
[----:B------:R-:W-:Y:S01]  /*0e00*/  USHF.R.U32.HI UR6, URZ, UR15, UR7 ;  /* 0x0000000f3f067299 */ /* 0x000fe20008011607 */
[----:B-1----:R-:W-:Y:S01]  /*0e10*/  R2UR UR14, R5 ;  /* 0x00000000050e72ca */ /* 0x002fe200000e0000 */
[----:B------:R-:W-:Y:S02]  /*0e20*/  UIADD3 UR17, UP1, URZ, -UR5, URZ ;  /* 0x800000053f117290 */ /* 0x000fe4000ff3e03f */
[----:B------:R-:W-:Y:S01]  /*0e30*/  FMUL R2, R2, UR21 ;  /* 0x0000001502027c20 */ /* 0x000fe20008400000 */
[----:B------:R-:W-:Y:S01]  /*0e40*/  ULDC.64 UR10, c[0x0][0x620] ;  /* 0x00018800000a7ab9 */ /* 0x000fe20000000a00 */
[----:B------:R-:W-:Y:S01]  /*0e50*/  UIADD3.X UR6, URZ, ~UR6, URZ, UP1, !UPT ;  /* 0x800000063f067290 */ /* 0x000fe20008ffe43f */
[----:B------:R-:W-:Y:S01]  /*0e60*/  UMOV UR12, UR19 ;  /* 0x00000013000c7c82 */ /* 0x000fe20008000000 */
[----:B------:R-:W-:-:S02]  /*0e70*/  UMOV UR13, UR20 ;  /* 0x00000014000d7c82 */ /* 0x000fc40008000000 */
[----:B------:R-:W-:Y:S01]  /*0e80*/  UIMAD UR6, UR6, UR10, URZ ;  /* 0x0000000a060672a4 */ /* 0x000fe2000f8e023f */
[----:B------:R-:W0:Y:S01]  /*0e90*/  F2I.U32.TRUNC.NTZ R2, R2 ;  /* 0x0000000200027305 */ /* 0x000e22000020f000 */
[----:B------:R-:W-:Y:S02]  /*0ea0*/  UIMAD.WIDE.U32 UR12, UR17, UR10, UR12 ;  /* 0x0000000a110c72a5 */ /* 0x000fe4000f8e000c */
[----:B------:R-:W-:Y:S01]  /*0eb0*/  UIMAD UR17, UR17, UR11, UR6 ;  /* 0x0000000b111172a4 */ /* 0x000fe2000f8e0206 */
[----:B------:R-:W-:Y:S01]  /*0ec0*/  ULDC UR24, c[0x0][0x658] ;  /* 0x0001960000187ab9 */ /* 0x000fe20000000800 */
[----:B------:R-:W-:Y:S02]  /*0ed0*/  UMOV UR22, 0xffffffff ;  /* 0xffffffff00167882 */ /* 0x000fe40000000000 */
[----:B------:R-:W-:Y:S01]  /*0ee0*/  UIADD3 UR17, UR13, UR17, URZ ;  /* 0x000000110d117290 */ /* 0x000fe2000fffe03f */
[----:B------:R-:W-:Y:S01]  /*0ef0*/  ULDC UR19, c[0x0][0x618] ;  /* 0x0001860000137ab9 */ /* 0x000fe20000000800 */
[----:B------:R-:W-:Y:S01]  /*0f00*/  ULDC.64 UR6, c[0x0][0x640] ;  /* 0x0001900000067ab9 */ /* 0x000fe20000000a00 */
[----:B------:R-:W-:Y:S01]  /*0f10*/  USHF.L.U32 UR13, UR22, UR24, URZ ;  /* 0x00000018160d7299 */ /* 0x000fe2000800063f */
[----:B------:R-:W-:Y:S01]  /*0f20*/  ISETP.NE.U32.AND P0, PT, RZ, UR6, PT ;  /* 0x00000006ff007c0c */ /* 0x000fe2000bf05070 */
[----:B------:R-:W-:-:S02]  /*0f30*/  USHF.R.U64 UR22, UR12, UR19, UR17 ;  /* 0x000000130c167299 */ /* 0x000fc40008001211 */
[----:B------:R-:W-:Y:S01]  /*0f40*/  USHF.R.U32.HI UR12, URZ, UR19, UR17 ;  /* 0x000000133f0c7299 */ /* 0x000fe20008011611 */
[----:B0-----:R-:W-:Y:S01]  /*0f50*/  R2UR UR16, R2 ;  /* 0x00000000021072ca */ /* 0x001fe200000e0000 */
[----:B------:R-:W-:Y:S01]  /*0f60*/  ULDC UR21, c[0x0][0x608] ;  /* 0x0001820000157ab9 */ /* 0x000fe20000000800 */
[----:B------:R-:W-:Y:S01]  /*0f70*/  ISETP.NE.AND.EX P0, PT, RZ, UR7, PT, P0 ;  /* 0x00000007ff007c0c */ /* 0x000fe2000bf05300 */
[----:B------:R-:W-:Y:S02]  /*0f80*/  USHF.R.U64 UR26, UR22, UR21, UR12 ;  /* 0x00000015161a7299 */ /* 0x000fe4000800120c */
[----:B------:R-:W-:Y:S01]  /*0f90*/  USHF.R.U32.HI UR12, URZ, UR21, UR12 ;  /* 0x000000153f0c7299 */ /* 0x000fe2000801160c */
[----:B------:R-:W-:Y:S01]  /*0fa0*/  UMOV UR20, 0x1 ;  /* 0x0000000100147882 */ /* 0x000fe20000000000 */
[----:B------:R-:W-:Y:S02]  /*0fb0*/  UIADD3 UR14, -UR14, URZ, URZ ;  /* 0x0000003f0e0e7290 */ /* 0x000fe4000fffe13f */
[----:B------:R-:W-:-:S02]  /*0fc0*/  USHF.R.U64 UR27, UR26, UR24, UR12 ;  /* 0x000000181a1b7299 */ /* 0x000fc4000800120c */
[----:B------:R-:W-:Y:S01]  /*0fd0*/  USHF.L.U32 UR19, UR20, UR24, URZ ;  /* 0x0000001814137299 */ /* 0x000fe2000800063f */
[----:B------:R-:W-:Y:S01]  /*0fe0*/  ULDC UR15, c[0x0][0x144] ;  /* 0x00005100000f7ab9 */ /* 0x000fe20000000800 */
[----:B------:R-:W-:Y:S01]  /*0ff0*/  ULDC UR10, c[0x0][0x600] ;  /* 0x00018000000a7ab9 */ /* 0x000fe20000000800 */
[----:B------:R-:W-:Y:S02]  /*1000*/  ULOP3.LUT UR20, URZ, UR13, URZ, 0x33, !UPT ;  /* 0x0000000d3f147292 */ /* 0x000fe4000f8e333f */
[----:B------:R-:W-:Y:S02]  /*1010*/  USHF.R.U32.HI UR13, URZ, UR24, UR12 ;  /* 0x000000183f0d7299 */ /* 0x000fe4000801160c */
[----:B------:R-:W-:Y:S02]  /*1020*/  UIADD3 UR11, UR10, -0x1, URZ ;  /* 0xffffffff0a0b7890 */ /* 0x000fe4000fffe03f */
[----:B------:R-:W-:Y:S02]  /*1030*/  UIADD3 UR23, -UR16, URZ, URZ ;  /* 0x0000003f10177290 */ /* 0x000fe4000fffe13f */
[----:B------:R-:W-:Y:S01]  /*1040*/  UIMAD UR4, UR15, UR14, UR4 ;  /* 0x0000000e0f0472a4 */ /* 0x000fe2000f8e0204 */
[----:B------:R-:W-:Y:S01]  /*1050*/  ULDC UR28, c[0x0][0x148] ;  /* 0x00005200001c7ab9 */ /* 0x000fe20000000800 */
[----:B------:R-:W-:Y:S01]  /*1060*/  ULDC UR24, c[0x0][0x648] ;  /* 0x0001920000187ab9 */ /* 0x000fe20000000800 */
[----:B------:R-:W-:Y:S01]  /*1070*/  ULDC UR25, c[0x0][0x638] ;  /* 0x00018e0000197ab9 */ /* 0x000fe20000000800 */
[----:B------:R-:W-:Y:S01]  /*1080*/  UMOV UR12, UR27 ;  /* 0x0000001b000c7c82 */ /* 0x000fe20008000000 */
[----:B------:R-:W-:Y:S07]  /*1090*/  @!P0 BRA `(.L_x_12) ;  /* 0x0000000000308947 */ /* 0x000fee0003800000 */
[----:B------:R-:W-:Y:S02]  /*10a0*/  ULDC UR16, c[0x0][0x64c] ;  /* 0x0001930000107ab9 */ /* 0x000fe40000000800 */
        /* <DEDUP_REMOVED lines=8> */
[----:B------:R-:W-:-:S07]  /*1130*/  UIMAD.WIDE.U32.X UR6, UR21, UR7, UR16, UP1 ;  /* 0x00000007150672a5 */ /* 0x000fce00088e0410 */
[----:B------:R-:W-:Y:S01]  /*1140*/  UMOV UR12, UR6 ;  /* 0x00000006000c7c82 */ /* 0x000fe20008000000 */
[----:B------:R-:W-:-:S05]  /*1150*/  UMOV UR13, UR7 ;  /* 0x00000007000d7c82 */ /* 0x000fca0008000000 */
.L_x_12:
[----:B------:R-:W-:Y:S01]  /*1160*/  UISETP.NE.AND UP1, UPT, UR38, URZ, UPT ;  /* 0x0000003f2600728c */ /* 0x000fe2000bf25270 */
[----:B------:R-:W-:Y:S01]  /*1170*/  IMAD.MOV.U32 R5, RZ, RZ, 0x1 ;  /* 0x00000001ff057424 */ /* 0x000fe200078e00ff */
[----:B------:R-:W-:Y:S01]  /*1180*/  USHF.R.U64 UR6, UR12, UR24, UR13 ;  /* 0x000000180c067299 */ /* 0x000fe2000800120d */
[----:B------:R-:W-:Y:S01]  /*1190*/  IMAD.U32 R19, RZ, RZ, UR5 ;  /* 0x00000005ff137e24 */ /* 0x000fe2000f8e00ff */
[----:B------:R-:W-:Y:S02]  /*11a0*/  ULOP3.LUT UR20, UR26, UR20, URZ, 0xc0, !UPT ;  /* 0x000000141a147292 */ /* 0x000fe4000f8ec03f */
[----:B------:R-:W-:Y:S02]  /*11b0*/  UIADD3 UR7, -UR6, URZ, URZ ;  /* 0x0000003f06077290 */ /* 0x000fe4000fffe13f */
[----:B------:R-:W-:Y:S02]  /*11c0*/  UIMAD UR19, UR19, UR6, UR20 ;  /* 0x00000006131372a4 */ /* 0x000fe4000f8e0214 */
[----:B------:R-:W-:-:S02]  /*11d0*/  ULOP3.LUT UR11, UR22, UR11, URZ, 0xc0, !UPT ;  /* 0x0000000b160b7292 */ /* 0x000fc4000f8ec03f */
[----:B------:R-:W-:Y:S02]  /*11e0*/  @UP1 UIMAD UR4, UR28, UR23, UR9 ;  /* 0x000000171c0412a4 */ /* 0x000fe4000f8e0209 */
[----:B------:R-:W-:-:S03]  /*11f0*/  UIMAD UR6, UR7, UR25, UR27 ;  /* 0x00000019070672a4 */ /* 0x000fc6000f8e021b */
[----:B------:R-:W-:Y:S01]  /*1200*/  ULDC UR7, c[0x0][0x610] ;  /* 0x0001840000077ab9 */ /* 0x000fe20000000800 */
[----:B------:R-:W-:Y:S02]  /*1210*/  UIMAD UR6, UR6, UR10, UR11 ;  /* 0x0000000a060672a4 */ /* 0x000fe4000f8e020b */
[----:B------:R-:W-:-:S04]  /*1220*/  UIMAD UR4, UR19, UR7, UR4 ;  /* 0x00000007130472a4 */ /* 0x000fc8000f8e0204 */
[----:B------:R-:W-:Y:S02]  /*1230*/  USEL UR7, UR6, UR4, !UP1 ;  /* 0x0000000406077287 */ /* 0x000fe4000c800000 */
[----:B------:R-:W-:-:S04]  /*1240*/  USEL UR4, UR4, UR6, !UP1 ;  /* 0x0000000604047287 */ /* 0x000fc8000c800000 */
[----:B------:R-:W-:Y:S02]  /*1250*/  IMAD.U32 R2, RZ, RZ, UR7 ;  /* 0x00000007ff027e24 */ /* 0x000fe4000f8e00ff */
[----:B------:R-:W-:-:S07]  /*1260*/  IMAD.U32 R18, RZ, RZ, UR4 ;  /* 0x00000004ff127e24 */ /* 0x000fce000f8e00ff */
.L_x_10:
[----:B------:R-:W-:Y:S02]  /*1270*/  ULDC UR4, c[0x0][0x28c] ;  /* 0x0000a30000047ab9 */ /* 0x000fe40000000800 */
[----:B------:R-:W-:-:S04]  /*1280*/  UIADD3 UR4, UR4, 0x3f, URZ ;  /* 0x0000003f04047890 */ /* 0x000fc8000fffe03f */
[----:B------:R-:W-:-:S04]  /*1290*/  USHF.R.S32.HI UR5, URZ, 0x1f, UR4 ;  /* 0x0000001f3f057899 */ /* 0x000fc80008011404 */
[----:B------:R-:W-:-:S04]  /*12a0*/  ULEA.HI UR5, UR5, UR4, URZ, 0x6 ;  /* 0x0000000405057291 */ /* 0x000fc8000f8f303f */
[----:B------:R-:W-:Y:S01]  /*12b0*/  USHF.R.S32.HI UR39, URZ, 0x6, UR5 ;  /* 0x000000063f277899 */ /* 0x000fe20008011405 */
[----:B------:R-:W-:Y:S11]  /*12c0*/  @!P1 BRA `(.L_x_13) ;  /* 0x00000070006c9947 */ /* 0x000ff60003800000 */
[----:B------:R-:W-:-:S06]  /*12d0*/  UISETP.GT.U32.AND UP1, UPT, UR18, 0x1, UPT ;  /* 0x000000011200788c */ /* 0x000fcc000bf24070 */
[----:B------:R-:W-:-:S13]  /*12e0*/  PLOP3.LUT P0, PT, PT, PT, UP1, 0x80, 0x0 ;  /* 0x000000000000781c */ /* 0x000fda0003f0f018 */
[----:B------:R-:W-:Y:S05]  /*12f0*/  @P0 EXIT ;  /* 0x000000000000094d */ /* 0x000fea0003800000 */
.L_x_14:
[----:B------:R-:W-:-:S08]  /*1300*/  NOP ;  /* 0x0000000000007918 */ /* 0x000fd00000000000 */
[----:B------:R-:W0:Y:S02]  /*1310*/  USETMAXREG.TRY_ALLOC.CTAPOOL UP1, 0xe8 ;  /* 0x000000e8000079c8 */ /* 0x000e240008020600 */
[----:B0-----:R-:W-:-:S13]  /*1320*/  PLOP3.LUT P0, PT, PT, PT, UP1, 0x80, 0x0 ;  /* 0x000000000000781c */ /* 0x001fda0003f0f018 */
[----:B------:R-:W-:Y:S05]  /*1330*/  @!P0 BRA `(.L_x_14) ;  /* 0xfffffffc00f08947 */ /* 0x000fea000383ffff */
[----:B------:R-:W-:-:S13]  /*1340*/  LOP3.LUT P0, RZ, R5, 0xff, RZ, 0xc0, !PT ;  /* 0x000000ff05ff7812 */ /* 0x000fda000780c0ff */
[----:B------:R-:W-:Y:S05]  /*1350*/  @!P0 EXIT ;  /* 0x000000000000894d */ /* 0x000fea0003800000 */
[----:B------:R-:W0:Y:S01]  /*1360*/  S2UR UR5, SR_CgaCtaId ;  /* 0x00000000000579c3 */ /* 0x000e220000008800 */
[----:B------:R-:W-:Y:S01]  /*1370*/  VIADD R6, R0, 0xffffffff ;  /* 0xffffffff00067836 */ /* 0x000fe20000000000 */
[----:B------:R-:W-:Y:S01]  /*1380*/  SHF.R.S32.HI R4, RZ, 0x1f, R3 ;  /* 0x0000001fff047819 */ /* 0x000fe20000011403 */
[----:B------:R-:W-:Y:S01]  /*1390*/  UMOV UR42, 0x400 ;  /* 0x00000400002a7882 */ /* 0x000fe20000000000 */
[----:B------:R-:W-:Y:S02]  /*13a0*/  USHF.R.U32.HI UR4, URZ, 0x3, UR39 ;  /* 0x000000033f047899 */ /* 0x000fe40008011627 */
[----:B------:R-:W-:Y:S01]  /*13b0*/  R2UR UR44, R6 ;  /* 0x00000000062c72ca */ /* 0x000fe200000e0000 */
[----:B------:R-:W-:Y:S01]  /*13c0*/  ULOP3.LUT UR43, UR39, 0x7, URZ, 0xc0, !UPT ;  /* 0x00000007272b7892 */ /* 0x000fe2000f8ec03f */
[CC--:B------:R-:W-:Y:S01]  /*13d0*/  LEA.HI R0, R4.reuse, R3.reuse, RZ, 0x2 ;  /* 0x0000000304007211 */ /* 0x0c0fe200078f10ff */
[----:B------:R-:W-:Y:S01]  /*13e0*/  UISETP.LT.AND UP1, UPT, UR39, 0x1, UPT ;  /* 0x000000012700788c */ /* 0x000fe2000bf21270 */
[----:B------:R-:W-:Y:S01]  /*13f0*/  LEA.HI R4, R4, R3, RZ, 0x5 ;  /* 0x0000000304047211 */ /* 0x000fe200078f28ff */
[----:B------:R-:W-:Y:S01]  /*1400*/  ULOP3.LUT UR4, UR4, 0x1, URZ, 0xc0, !UPT ;  /* 0x0000000104047892 */ /* 0x000fe2000f8ec03f */
[--C-:B------:R-:W-:Y:S01]  /*1410*/  SHF.R.S32.HI R104, RZ, 0x2, R0.reuse ;  /* 0x00000002ff687819 */ /* 0x100fe20000011400 */
[----:B------:R-:W-:Y:S01]  /*1420*/  ULDC UR6, c[0x0][0x284] ;  /* 0x0000a10000067ab9 */ /* 0x000fe20000000800 */
[----:B------:R-:W-:Y:S01]  /*1430*/  SHF.R.S32.HI R5, RZ, 0x1f, R0 ;  /* 0x0000001fff057819 */ /* 0x000fe20000011400 */
[----:B------:R-:W-:Y:S01]  /*1440*/  USEL UR43, UR43, URZ, !UP0 ;  /* 0x0000003f2b2b7287 */ /* 0x000fe2000c000000 */
[----:B------:R-:W-:Y:S01]  /*1450*/  LOP3.LUT R106, R0, 0xfffffffc, RZ, 0xc0, !PT ;  /* 0xfffffffc006a7812 */ /* 0x000fe200078ec0ff */
[----:B------:R-:W-:Y:S01]  /*1460*/  USEL UR46, UR39, 0x1, UP1 ;  /* 0x00000001272e7887 */ /* 0x000fe20008800000 */
[----:B------:R-:W-:Y:S01]  /*1470*/  LEA.HI R5, R5, R104, RZ, 0x3 ;  /* 0x0000006805057211 */ /* 0x000fe200078f18ff */
[----:B------:R-:W-:Y:S01]  /*1480*/  USHF.L.U32 UR44, UR44, 0x3, URZ ;  /* 0x000000032c2c7899 */ /* 0x000fe2000800063f */
[----:B------:R-:W-:Y:S01]  /*1490*/  ISETP.NE.AND P0, PT, R6, RZ, PT ;  /* 0x000000ff0600720c */ /* 0x000fe20003f05270 */
[----:B------:R-:W-:Y:S01]  /*14a0*/  UISETP.EQ.U32.AND UP0, UPT, UR4, 0x1, !UP0 ;  /* 0x000000010400788c */ /* 0x000fe2000c702070 */
[----:B------:R-:W-:Y:S01]  /*14b0*/  LOP3.LUT R5, R5, 0xfffffff8, RZ, 0xc0, !PT ;  /* 0xfffffff805057812 */ /* 0x000fe200078ec0ff */
[----:B------:R-:W-:Y:S01]  /*14c0*/  IMAD.IADD R106, R3, 0x1, -R106 ;  /* 0x00000001036a7824 */ /* 0x000fe200078e0a6a */
[----:B0-----:R-:W-:Y:S01]  /*14d0*/  ULEA UR42, UR5, UR42, 0x18 ;  /* 0x0000002a052a7291 */ /* 0x001fe2000f8ec03f */
[----:B------:R-:W-:Y:S01]  /*14e0*/  IMAD.U32 R108, RZ, RZ, UR44 ;  /* 0x0000002cff6c7e24 */ /* 0x000fe2000f8e00ff */
[----:B------:R-:W-:Y:S01]  /*14f0*/  SEL R116, RZ, 0x1, P0 ;  /* 0x00000001ff747807 */ /* 0x000fe20000000000 */
[----:B------:R-:W-:Y:S01]  /*1500*/  IMAD.IADD R104, R104, 0x1, -R5 ;  /* 0x0000000168687824 */ /* 0x000fe200078e0a05 */
[----:B------:R-:W-:Y:S01]  /*1510*/  UIADD3 UR45, UR42, 0x90, URZ ;  /* 0x000000902a2d7890 */ /* 0x000fe2000fffe03f */
[----:B------:R-:W-:Y:S01]  /*1520*/  SHF.R.S32.HI R5, RZ, 0x5, R4 ;  /* 0x00000005ff057819 */ /* 0x000fe20000011404 */
[----:B------:R-:W-:Y:S01]  /*1530*/  ULOP3.LUT UR40, UR36, 0x1, URZ, 0xfc, !UPT ;  /* 0x0000000124287892 */ /* 0x000fe2000f8efc3f */
[C---:B------:R-:W-:Y:S01]  /*1540*/  LOP3.LUT R110, R108.reuse, 0x8, RZ, 0xc0, !PT ;  /* 0x000000086c6e7812 */ /* 0x040fe200078ec0ff */
[----:B------:R-:W-:Y:S01]  /*1550*/  USHF.L.U32 UR41, UR39, 0x1, URZ ;  /* 0x0000000127297899 */ /* 0x000fe2000800063f */
[--C-:B------:R-:W-:Y:S01]  /*1560*/  SHF.R.S32.HI R105, RZ, 0x1f, R104.reuse ;  /* 0x0000001fff697819 */ /* 0x100fe20000011468 */
[C-C-:B------:R-:W-:Y:S01]  /*1570*/  IMAD R111, R5.reuse, -0x10, -R104.reuse ;  /* 0xfffffff0056f7824 */ /* 0x140fe200078e0a68 */
[----:B------:R-:W-:Y:S01]  /*1580*/  LOP3.LUT R108, R108, 0x8, RZ, 0xc, !PT ;  /* 0x000000086c6c7812 */ /* 0x000fe200078e0cff */
[----:B------:R-:W-:Y:S01]  /*1590*/  IMAD.U32 R107, RZ, RZ, UR45 ;  /* 0x0000002dff6b7e24 */ /* 0x000fe2000f8e00ff */
[----:B------:R-:W-:Y:S01]  /*15a0*/  LOP3.LUT R110, R110, 0x18, RZ, 0x3c, !PT ;  /* 0x000000186e6e7812 */ /* 0x000fe200078e3cff */
[----:B------:R-:W-:Y:S01]  /*15b0*/  IMAD.WIDE R104, R5, 0x10, R104 ;  /* 0x0000001005687825 */ /* 0x000fe200078e0268 */
[----:B------:R-:W-:-:S02]  /*15c0*/  UIADD3 UR46, -UR46, UR39, URZ ;  /* 0x000000272e2e7290 */ /* 0x000fc4000fffe13f */
[----:B------:R-:W-:Y:S01]  /*15d0*/  USEL UR47, URZ, 0x1, !UP0 ;  /* 0x000000013f2f7887 */ /* 0x000fe2000c000000 */
[----:B------:R-:W-:Y:S02]  /*15e0*/  VIADD R109, R107, UR44 ;  /* 0x0000002c6b6d7c36 */ /* 0x000fe40008000000 */
[----:B------:R-:W-:-:S09]  /*15f0*/  VIADD R111, R111, UR6 ;  /* 0x000000066f6f7c36 */ /* 0x000fd20008000000 */
.L_x_194:
[----:B------:R-:W-:Y:S01]  /*1600*/  SHF.L.U32 R0, R116, 0x1f, RZ ;  /* 0x0000001f74007819 */ /* 0x000fe200000006ff */
[----:B------:R-:W-:Y:S02]  /*1610*/  ULDC UR4, c[0x0][0x28c] ;  /* 0x0000a30000047ab9 */ /* 0x000fe40000000800 */
[----:B------:R-:W-:Y:S01]  /*1620*/  ISETP.LT.AND P1, PT, RZ, UR4, PT ;  /* 0x00000004ff007c0c */ /* 0x000fe2000bf21270 */
[----:B0-----:R-:W0:Y:S02]  /*1630*/  SYNCS.PHASECHK.TRANS64.TRYWAIT P0, [R107+UR44], R0 ;  /* 0x000000006b0075a7 */ /* 0x001e24000800016c */
[----:B0-----:R-:W-:Y:S10]  /*1640*/  @!P0 BRA `(.L_x_15) ;  /* 0x0000008000108947 */ /* 0x001ff40003800000 */
.L_x_220:
[----:B------:R-:W-:Y:S05]  /*1650*/  @P1 BRA `(.L_x_16) ;  /* 0x0000000000401947 */ /* 0x000fea0003800000 */
[----:B0-----:R-:W-:Y:S01]  /*1660*/  MOV R0, 0x0 ;  /* 0x0000000000007802 */ /* 0x001fe20000000f00 */
[----:B------:R-:W-:Y:S01]  /*1670*/  ULDC.64 UR4, c[0x4][0x68] ;  /* 0x01001a0000047ab9 */ /* 0x000fe20000000a00 */
[----:B------:R-:W-:Y:S01]  /*1680*/  ULDC.64 UR6, c[0x4][0x8] ;  /* 0x0100020000067ab9 */ /* 0x000fe20000000a00 */
[----:B------:R-:W-:Y:S01]  /*1690*/  IMAD.U32 R4, RZ, RZ, UR4 ;  /* 0x00000004ff047e24 */ /* 0x000fe2000f8e00ff */
[----:B------:R0:W1:Y:S01]  /*16a0*/  LDC.64 R14, c[0x4][R0] ;  /* 0x01000000000e7b82 */ /* 0x0000620000000a00 */
[----:B------:R-:W-:Y:S01]  /*16b0*/  IMAD.U32 R5, RZ, RZ, UR5 ;  /* 0x00000005ff057e24 */ /* 0x000fe2000f8e00ff */
[----:B------:R-:W-:Y:S01]  /*16c0*/  ULDC.64 UR4, c[0x4][0x70] ;  /* 0x01001c0000047ab9 */ /* 0x000fe20000000a00 */
[----:B------:R-:W-:Y:S02]  /*16d0*/  IMAD.U32 R10, RZ, RZ, UR6 ;  /* 0x00000006ff0a7e24 */ /* 0x000fe4000f8e00ff */
[----:B------:R-:W-:Y:S02]  /*16e0*/  IMAD.U32 R6, RZ, RZ, UR4 ;  /* 0x00000004ff067e24 */ /* 0x000fe4000f8e00ff */
[----:B------:R-:W-:-:S02]  /*16f0*/  IMAD.U32 R7, RZ, RZ, UR5 ;  /* 0x00000005ff077e24 */ /* 0x000fc4000f8e00ff */
[----:B------:R-:W-:Y:S02]  /*1700*/  IMAD.U32 R11, RZ, RZ, UR7 ;  /* 0x00000007ff0b7e24 */ /* 0x000fe4000f8e00ff */
[----:B------:R-:W-:Y:S02]  /*1710*/  IMAD.MOV.U32 R8, RZ, RZ, 0x1e1 ;  /* 0x000001e1ff087424 */ /* 0x000fe400078e00ff */
[----:B------:R-:W-:Y:S02]  /*1720*/  IMAD.MOV.U32 R12, RZ, RZ, 0x1 ;  /* 0x00000001ff0c7424 */ /* 0x000fe400078e00ff */
[----:B0-----:R-:W-:-:S07]  /*1730*/  IMAD.MOV.U32 R13, RZ, RZ, RZ ;  /* 0x000000ffff0d7224 */ /* 0x001fce00078e00ff */
[----:B------:R-:W-:-:S07]  /*1740*/  LEPC R20, `(.L_x_16) ;  /* 0x000000001014794e */ /* 0x000fce0000000000 */
[----:B-1---5:R-:W-:Y:S05]  /*1750*/  CALL.ABS.NOINC R14 ;  /* 0x000000000e007343 */ /* 0x022fea0003c00000 */
.L_x_16:
[----:B0-----:R-:W-:-:S05]  /*1760*/  IMAD.U32 R0, RZ, RZ, UR40 ;  /* 0x00000028ff007e24 */ /* 0x001fca000f8e00ff */
[----:B------:R-:W-:-:S13]  /*1770*/  ISETP.NE.AND P0, PT, R0, 0x3, PT ;  /* 0x000000030000780c */ /* 0x000fda0003f05270 */
[----:B------:R-:W-:Y:S05]  /*1780*/  @!P0 BRA `(.L_x_17) ;  /* 0x0000000000048947 */ /* 0x000fea0003800000 */
[----:B------:R-:W-:Y:S01]  /*1790*/  BPT.TRAP 0x1 ;  /* 0x000000040000795c */ /* 0x000fe20000300000 */
.L_x_17:
[----:B------:R-:W-:Y:S02]  /*17a0*/  IMAD.U32 R3, RZ, RZ, UR43 ;  /* 0x0000002bff037e24 */ /* 0x000fe4000f8e00ff */
[----:B------:R-:W-:-:S03]  /*17b0*/  IMAD.U32 R0, RZ, RZ, UR47 ;  /* 0x0000002fff007e24 */ /* 0x000fc6000f8e00ff */
[----:B------:R-:W-:Y:S02]  /*17c0*/  LEA R3, R3, UR42, 0x3 ;  /* 0x0000002a03037c11 */ /* 0x000fe4000f8e18ff */
[----:B------:R-:W-:-:S04]  /*17d0*/  SHF.L.U32 R0, R0, 0x1f, RZ ;  /* 0x0000001f00007819 */ /* 0x000fc800000006ff */
[----:B------:R0:W1:Y:S01]  /*17e0*/  SYNCS.PHASECHK.TRANS64.TRYWAIT P1, [R3+URZ], R0 ;  /* 0x00000000030075a7 */ /* 0x000062000802017f */
[----:B------:R-:W-:Y:S05]  /*17f0*/  @!P0 BRA `(.L_x_18) ;  /* 0x0000000000048947 */ /* 0x000fea0003800000 */
[----:B------:R-:W-:Y:S01]  /*1800*/  BPT.TRAP 0x1 ;  /* 0x000000040000795c */ /* 0x000fe20000300000 */
.L_x_18:
[----:B------:R-:W-:-:S05]  /*1810*/  IMAD.U32 R4, RZ, RZ, UR46 ;  /* 0x0000002eff047e24 */ /* 0x000fca000f8e00ff */
[----:B------:R-:W-:Y:S01]  /*1820*/  ISETP.GE.AND P2, PT, R4, 0x1, PT ;  /* 0x000000010400780c */ /* 0x000fe20003f46270 */
[----:B-1----:R-:W-:-:S12]  /*1830*/  @P1 BRA `(.L_x_19) ;  /* 0x0000000000081947 */ /* 0x002fd80003800000 */
[----:B------:R-:W1:Y:S02]  /*1840*/  SYNCS.PHASECHK.TRANS64.TRYWAIT P1, [R3+URZ], R0 ;  /* 0x00000000030075a7 */ /* 0x000e64000802017f */
[----:B-1----:R-:W-:Y:S05]  /*1850*/  @!P1 BRA `(.L_x_20) ;  /* 0x0000007c00a09947 */ /* 0x002fea0003800000 */
.L_x_19:
[----:B------:R-:W-:Y:S05]  /*1860*/  WARPSYNC.ALL ;  /* 0x0000000000007948 */ /* 0x000fea0003800000 */
[----:B------:R-:W-:Y:S01]  /*1870*/  UIADD3 UR5, UR42, 0x180, URZ ;  /* 0x000001802a057890 */ /* 0x000fe2000fffe03f */
[----:B------:R-:W-:Y:S01]  /*1880*/  WARPGROUP.ARRIVE ;  /* 0x00000000000079c5 */ /* 0x000fe20000000000 */
[----:B------:R-:W-:Y:S02]  /*1890*/  UIADD3 UR4, UR42, 0x10180, URZ ;  /* 0x000101802a047890 */ /* 0x000fe4000fffe03f */
[----:B------:R-:W-:Y:S02]  /*18a0*/  USHF.R.U32.HI UR5, URZ, 0x4, UR5 ;  /* 0x000000043f057899 */ /* 0x000fe40008011605 */
[----:B------:R-:W-:-:S02]  /*18b0*/  USHF.R.U32.HI UR4, URZ, 0x4, UR4 ;  /* 0x000000043f047899 */ /* 0x000fc40008011604 */
[----:B------:R-:W-:Y:S02]  /*18c0*/  ULOP3.LUT UR5, UR5, 0x3fff, URZ, 0xc0, !UPT ;  /* 0x00003fff05057892 */ /* 0x000fe4000f8ec03f */
[----:B------:R-:W-:Y:S02]  /*18d0*/  ULOP3.LUT UR4, UR4, 0x3fff, URZ, 0xc0, !UPT ;  /* 0x00003fff04047892 */ /* 0x000fe4000f8ec03f */
[----:B------:R-:W-:Y:S02]  /*18e0*/  ULOP3.LUT UR5, UR5, 0x10000, URZ, 0xfc, !UPT ;  /* 0x0001000005057892 */ /* 0x000fe4000f8efc3f */
[----:B------:R-:W-:Y:S02]  /*18f0*/  ULOP3.LUT UR4, UR4, 0x10000, URZ, 0xfc, !UPT ;  /* 0x0001000004047892 */ /* 0x000fe4000f8efc3f */
[----:B------:R-:W-:Y:S02]  /*1900*/  ULEA UR7, UR43, UR5, 0x9 ;  /* 0x000000052b077291 */ /* 0x000fe4000f8e483f */
[----:B------:R-:W-:Y:S01]  /*1910*/  UIMAD UR6, UR43, 0x500, UR4 ;  /* 0x000005002b0678a4 */ /* 0x000fe2000f8e0204 */
[----:B------:R-:W-:Y:S01]  /*1920*/  UMOV UR9, 0x40000040 ;  /* 0x4000004000097882 */ /* 0x000fe20000000000 */
[----:B------:R-:W-:-:S02]  /*1930*/  UMOV UR11, 0x40000040 ;  /* 0x40000040000b7882 */ /* 0x000fc40000000000 */
[----:B------:R-:W-:Y:S01]  /*1940*/  UIADD3 UR12, UR6, 0x100, URZ ;  /* 0x00000100060c7890 */ /* 0x000fe2000fffe03f */
[----:B------:R-:W-:Y:S02]  /*1950*/  UMOV UR8, UR7 ;  /* 0x0000000700087c82 */ /* 0x000fe40008000000 */
[----:B------:R-:W-:Y:S01]  /*1960*/  UMOV UR10, UR6 ;  /* 0x00000006000a7c82 */ /* 0x000fe20008000000 */
[----:B------:R-:W-:Y:S01]  /*1970*/  UIADD3 UR13, UR6, 0x200, URZ ;  /* 0x00000200060d7890 */ /* 0x000fe2000fffe03f */
[----:B------:R-:W-:Y:S01]  /*1980*/  HGMMA.64x32x16.F32 R88, gdesc[UR8], RZ, !UPT, gsb0 ;  /* 0x00600000085879f0 */ /* 0x000fe2000c0008ff */
[----:B------:R-:W-:Y:S01]  /*1990*/  UMOV UR11, 0x40000040 ;  /* 0x40000040000b7882 */ /* 0x000fe20000000000 */
[----:B------:R-:W-:Y:S01]  /*19a0*/  UMOV UR10, UR12 ;  /* 0x0000000c000a7c82 */ /* 0x000fe20008000000 */
[----:B------:R-:W-:Y:S02]  /*19b0*/  UIADD3 UR14, UR6, 0x300, URZ ;  /* 0x00000300060e7890 */ /* 0x000fe4000fffe03f */
[----:B------:R-:W-:Y:S01]  /*19c0*/  UIADD3 UR12, UR6, 0x400, URZ ;  /* 0x00000400060c7890 */ /* 0x000fe2000fffe03f */
[----:B------:R-:W-:-:S02]  /*19d0*/  WARPGROUP.DEPBAR.LE gsb0, 0x0 ;  /* 0x00008000000079c5 */ /* 0x000fc40000010000 */
[----:B------:R-:W-:-:S06]  /*19e0*/  WARPGROUP.ARRIVE ;  /* 0x00000000000079c5 */ /* 0x000fcc0000000000 */
[----:B------:R-:W-:Y:S01]  /*19f0*/  HGMMA.64x32x16.F32 R72, gdesc[UR8], RZ, !UPT, gsb0 ;  /* 0x00600000084879f0 */ /* 0x000fe2000c0008ff */
[----:B------:R-:W-:Y:S01]  /*1a00*/  UMOV UR10, UR13 ;  /* 0x0000000d000a7c82 */ /* 0x000fe20008000000 */
[----:B------:R-:W-:Y:S01]  /*1a10*/  UMOV UR11, 0x40000040 ;  /* 0x40000040000b7882 */ /* 0x000fe20000000000 */
[----:B------:R-:W-:Y:S01]  /*1a20*/  UIADD3 UR13, UR6, 0x202, URZ ;  /* 0x00000202060d7890 */ /* 0x000fe2000fffe03f */
[----:B------:R-:W-:Y:S02]  /*1a30*/  WARPGROUP.DEPBAR.LE gsb0, 0x0 ;  /* 0x00008000000079c5 */ /* 0x000fe40000010000 */
        /* <DEDUP_REMOVED lines=14> */
[----:B------:R-:W-:Y:S02]  /*1b20*/  UIADD3 UR8, UR7, 0x2, URZ ;  /* 0x0000000207087890 */ /* 0x000fe4000fffe03f */
[----:B------:R-:W-:Y:S01]  /*1b30*/  UIADD3 UR10, UR6, 0x2, URZ ;  /* 0x00000002060a7890 */ /* 0x000fe2000fffe03f */
[----:B------:R-:W-:Y:S01]  /*1b40*/  UMOV UR9, 0x40000040 ;  /* 0x4000004000097882 */ /* 0x000fe20000000000 */
[----:B------:R-:W-:Y:S01]  /*1b50*/  UMOV UR11, 0x40000040 ;  /* 0x40000040000b7882 */ /* 0x000fe20000000000 */
[----:B------:R-:W-:Y:S02]  /*1b60*/  WARPGROUP.DEPBAR.LE gsb0, 0x0 ;  /* 0x00008000000079c5 */ /* 0x000fe40000010000 */
[----:B------:R-:W-:-:S06]  /*1b70*/  WARPGROUP.ARRIVE ;  /* 0x00000000000079c5 */ /* 0x000fcc0000000000 */
[----:B------:R-:W-:Y:S01]  /*1b80*/  HGMMA.64x32x16.F32 R88, gdesc[UR8], R88, gsb0 ;  /* 0x00600000085879f0 */ /* 0x000fe20008000858 */
[----:B------:R-:W-:Y:S01]  /*1b90*/  UMOV UR10, UR12 ;  /* 0x0000000c000a7c82 */ /* 0x000fe20008000000 */
[----:B------:R-:W-:Y:S01]  /*1ba0*/  UMOV UR11, 0x40000040 ;  /* 0x40000040000b7882 */ /* 0x000fe20000000000 */
[----:B------:R-:W-:Y:S01]  /*1bb0*/  UIADD3 UR12, UR6, 0x402, URZ ;  /* 0x00000402060c7890 */ /* 0x000fe2000fffe03f */
        /* <DEDUP_REMOVED lines=55> */
[----:B------:R-:W-:Y:S02]  /*1f30*/  UIADD3 UR7, UR6, 0x106, URZ ;  /* 0x0000010606077890 */ /* 0x000fe4000fffe03f */
        /* <DEDUP_REMOVED lines=23> */
[----:B------:R-:W-:Y:S03]  /*20b0*/  HGMMA.64x32x16.F32 R24, gdesc[UR8], R24, gsb0 ;  /* 0x00600000081879f0 */ /* 0x000fe60008000818 */
[----:B------:R-:W-:Y:S02]  /*20c0*/  WARPGROUP.DEPBAR.LE gsb0, 0x0 ;  /* 0x00008000000079c5 */ /* 0x000fe40000010000 */
[----:B------:R-:W-:Y:S05]  /*20d0*/  @!P2 BRA `(.L_x_21) ;  /* 0x000000080094a947 */ /* 0x000fea0003800000 */
[----:B------:R-:W-:Y:S01]  /*20e0*/  UIADD3 UR7, UR43, 0x1, URZ ;  /* 0x000000012b077890 */ /* 0x000fe2000fffe03f */
[----:B01----:R-:W-:-:S03]  /*20f0*/  IMAD.U32 R0, RZ, RZ, UR46 ;  /* 0x0000002eff007e24 */ /* 0x003fc6000f8e00ff */
[----:B------:R-:W-:-:S04]  /*2100*/  UISETP.NE.AND UP0, UPT, UR7, 0x8, UPT ;  /* 0x000000080700788c */ /* 0x000fc8000bf05270 */
[----:B------:R-:W-:Y:S02]  /*2110*/  USEL UR6, URZ, 0x1, UP0 ;  /* 0x000000013f067887 */ /* 0x000fe40008000000 */
[----:B------:R-:W-:Y:S02]  /*2120*/  USEL UR7, UR7, URZ, UP0 ;  /* 0x0000003f07077287 */ /* 0x000fe40008000000 */
[----:B------:R-:W-:-:S06]  /*2130*/  ULOP3.LUT UR6, UR47, UR6, URZ, 0x3c, !UPT ;  /* 0x000000062f067292 */ /* 0x000fcc000f8e3c3f */
[----:B------:R-:W-:Y:S01]  /*2140*/  IMAD.U32 R5, RZ, RZ, UR6 ;  /* 0x00000006ff057e24 */ /* 0x000fe2000f8e00ff */
[----:B------:R-:W-:-:S06]  /*2150*/  UMOV UR6, UR43 ;  /* 0x0000002b00067c82 */ /* 0x000fcc0008000000 */
.L_x_28:
[----:B01----:R-:W-:Y:S05]  /*2160*/  @!P0 BRA `(.L_x_22) ;  /* 0x0000000000048947 */ /* 0x003fea0003800000 */
[----:B------:R-:W-:Y:S01]  /*2170*/  BPT.TRAP 0x1 ;  /* 0x000000040000795c */ /* 0x000fe20000300000 */
.L_x_22:
[----:B------:R-:W-:Y:S01]  /*2180*/  ULEA UR8, UR7, UR42, 0x3 ;  /* 0x0000002a07087291 */ /* 0x000fe2000f8e183f */
[----:B------:R-:W-:-:S08]  /*2190*/  SHF.L.U32 R3, R5, 0x1f, RZ ;  /* 0x0000001f05037819 */ /* 0x000fd000000006ff */
[----:B------:R0:W1:Y:S01]  /*21a0*/  SYNCS.PHASECHK.TRANS64.TRYWAIT P1, [UR8], R3 ;  /* 0x00000003ff0075a7 */ /* 0x0000620008020148 */
[----:B------:R-:W-:Y:S05]  /*21b0*/  @!P0 BRA `(.L_x_23) ;  /* 0x0000000000048947 */ /* 0x000fea0003800000 */
[----:B------:R-:W-:Y:S01]  /*21c0*/  BPT.TRAP 0x1 ;  /* 0x000000040000795c */ /* 0x000fe20000300000 */
.L_x_23:
[----:B-1----:R-:W-:Y:S05]  /*21d0*/  @P1 BRA `(.L_x_24) ;  /* 0x0000000000081947 */ /* 0x002fea0003800000 */
[----:B------:R-:W1:Y:S02]  /*21e0*/  SYNCS.PHASECHK.TRANS64.TRYWAIT P1, [UR8], R3 ;  /* 0x00000003ff0075a7 */ /* 0x000e640008020148 */
[----:B-1----:R-:W-:Y:S05]  /*21f0*/  @!P1 BRA `(.L_x_25) ;  /* 0x00000074004c9947 */ /* 0x002fea0003800000 */
.L_x_24:
[----:B------:R-:W-:Y:S01]  /*2200*/  ULEA UR13, UR7, UR5, 0x9 ;  /* 0x00000005070d7291 */ /* 0x000fe2000f8e483f */
[----:B------:R-:W-:Y:S01]  /*2210*/  WARPGROUP.ARRIVE ;  /* 0x00000000000079c5 */ /* 0x000fe20000000000 */
[----:B------:R-:W-:Y:S01]  /*2220*/  UIMAD UR12, UR7, 0x500, UR4 ;  /* 0x00000500070c78a4 */ /* 0x000fe2000f8e0204 */
[----:B------:R-:W-:Y:S01]  /*2230*/  UMOV UR9, 0x40000040 ;  /* 0x4000004000097882 */ /* 0x000fe20000000000 */
[----:B------:R-:W-:Y:S02]  /*2240*/  UMOV UR11, 0x40000040 ;  /* 0x40000040000b7882 */ /* 0x000fe40000000000 */
[----:B------:R-:W-:Y:S01]  /*2250*/  UIADD3 UR14, UR12, 0x100, URZ ;  /* 0x000001000c0e7890 */ /* 0x000fe2000fffe03f */
[----:B------:R-:W-:Y:S02]  /*2260*/  UMOV UR8, UR13 ;  /* 0x0000000d00087c82 */ /* 0x000fe40008000000 */
[----:B------:R-:W-:Y:S01]  /*2270*/  UMOV UR10, UR12 ;  /* 0x0000000c000a7c82 */ /* 0x000fe20008000000 */
[----:B------:R-:W-:Y:S01]  /*2280*/  UIADD3 UR15, UR12, 0x200, URZ ;  /* 0x000002000c0f7890 */ /* 0x000fe2000fffe03f */
[----:B------:R-:W-:Y:S01]  /*2290*/  HGMMA.64x32x16.F32 R88, gdesc[UR8], R88, gsb0 ;  /* 0x00600000085879f0 */ /* 0x000fe20008000858 */
[----:B------:R-:W-:Y:S01]  /*22a0*/  UMOV UR11, 0x40000040 ;  /* 0x40000040000b7882 */ /* 0x000fe20000000000 */
[----:B------:R-:W-:Y:S01]  /*22b0*/  UMOV UR10, UR14 ;  /* 0x0000000e000a7c82 */ /* 0x000fe20008000000 */
[----:B------:R-:W-:-:S02]  /*22c0*/  UIADD3 UR16, UR12, 0x300, URZ ;  /* 0x000003000c107890 */ /* 0x000fc4000fffe03f */
        /* <DEDUP_REMOVED lines=114> */
[----:B------:R-:W-:Y:S01]  /*29f0*/  BPT.TRAP 0x1 ;  /* 0x000000040000795c */ /* 0x000fe20000300000 */
.L_x_26:
[----:B------:R-:W-:Y:S02]  /*2a00*/  UISETP.GT.U32.AND UP0, UPT, UR36, 0x1, UPT ;  /* 0x000000012400788c */ /* 0x000fe4000bf04070 */
[----:B------:R-:W-:-:S04]  /*2a10*/  ULEA UR8, UR6, UR42, 0x3 ;  /* 0x0000002a06087291 */ /* 0x000fc8000f8e183f */
[----:B------:R-:W-:Y:S01]  /*2a20*/  UIADD3 UR8, UR8, 0x40, URZ ;  /* 0x0000004008087890 */ /* 0x000fe2000fffe03f */
[----:B------:R-:W-:-:S03]  /*2a30*/  PLOP3.LUT P1, PT, PT, PT, UP0, 0x80, 0x0 ;  /* 0x000000000000781c */ /* 0x000fc60003f2f008 */
[----:B------:R-:W-:-:S09]  /*2a40*/  UPRMT UR8, URZ, 0x654, UR8 ;  /* 0x000006543f087896 */ /* 0x000fd20008000008 */
[----:B------:R-:W-:Y:S01]  /*2a50*/  SYNCS.ARRIVE.TRANS64.RED.A1T0 RZ, [UR8], RZ ;  /* 0x000000ffffff79a7 */ /* 0x000fe20008100408 */
[----:B------:R-:W-:Y:S05]  /*2a60*/  @P1 BRA `(.L_x_27) ;  /* 0x0000000000041947 */ /* 0x000fea0003800000 */
[----:B------:R-:W-:Y:S01]  /*2a70*/  BPT.TRAP 0x1 ;  /* 0x000000040000795c */ /* 0x000fe20000300000 */
.L_x_27:
[----:B------:R-:W-:Y:S01]  /*2a80*/  UIADD3 UR7, UR7, 0x1, URZ ;  /* 0x0000000107077890 */ /* 0x000fe2000fffe03f */
[C---:B------:R-:W-:Y:S01]  /*2a90*/  ISETP.GT.AND P1, PT, R0.reuse, 0x1, PT ;  /* 0x000000010000780c */ /* 0x040fe20003f24270 */
[----:B------:R-:W-:Y:S01]  /*2aa0*/  UIADD3 UR6, UR6, 0x1, URZ ;  /* 0x0000000106067890 */ /* 0x000fe2000fffe03f */
[----:B------:R-:W-:Y:S01]  /*2ab0*/  VIADD R0, R0, 0xffffffff ;  /* 0xffffffff00007836 */ /* 0x000fe20000000000 */
[----:B------:R-:W-:Y:S02]  /*2ac0*/  UISETP.NE.AND UP0, UPT, UR7, 0x8, UPT ;  /* 0x000000080700788c */ /* 0x000fe4000bf05270 */
[----:B------:R-:W-:Y:S02]  /*2ad0*/  UISETP.NE.AND UP1, UPT, UR6, 0x8, UPT ;  /* 0x000000080600788c */ /* 0x000fe4000bf25270 */
[----:B------:R-:W-:Y:S02]  /*2ae0*/  USEL UR8, URZ, 0x1, UP0 ;  /* 0x000000013f087887 */ /* 0x000fe40008000000 */
[----:B------:R-:W-:-:S02]  /*2af0*/  USEL UR7, UR7, URZ, UP0 ;  /* 0x0000003f07077287 */ /* 0x000fc40008000000 */
[----:B------:R-:W-:Y:S02]  /*2b00*/  USEL UR6, UR6, URZ, UP1 ;  /* 0x0000003f06067287 */ /* 0x000fe40008800000 */
[----:B------:R-:W-:Y:S01]  /*2b10*/  LOP3.LUT R5, R5, UR8, RZ, 0x3c, !PT ;  /* 0x0000000805057c12 */ /* 0x000fe2000f8e3cff */
[----:B------:R-:W-:Y:S09]  /*2b20*/  @P1 BRA `(.L_x_28) ;  /* 0xfffffff4008c1947 */ /* 0x000ff2000383ffff */
.L_x_21:
[----:B01----:R-:W0:Y:S01]  /*2b30*/  LDC R0, c[0x0][0x28c] ;  /* 0x0000a300ff007b82 */ /* 0x003e220000000800 */
[----:B------:R1:W-:Y:S01]  /*2b40*/  SYNCS.ARRIVE.TRANS64.A1T0 RZ, [R108+UR45], RZ ;  /* 0x000000ff6cff79a7 */ /* 0x0003e2000810002d */
[----:B0-----:R-:W-:-:S13]  /*2b50*/  ISETP.GE.AND P1, PT, R0, 0x1, PT ;  /* 0x000000010000780c */ /* 0x001fda0003f26270 */
[----:B-1----:R-:W-:Y:S05]  /*2b60*/  @!P1 BRA `(.L_x_29) ;  /* 0x0000000000309947 */ /* 0x002fea0003800000 */
[----:B------:R-:W-:Y:S05]  /*2b70*/  @!P0 BRA `(.L_x_30) ;  /* 0x0000000000048947 */ /* 0x000fea0003800000 */
[----:B------:R-:W-:Y:S01]  /*2b80*/  BPT.TRAP 0x1 ;  /* 0x000000040000795c */ /* 0x000fe20000300000 */
.L_x_30:
[----:B------:R-:W-:Y:S02]  /*2b90*/  UIADD3 UR4, UR46, UR43, URZ ;  /* 0x0000002b2e047290 */ /* 0x000fe4000fffe03f */
[----:B------:R-:W-:Y:S02]  /*2ba0*/  UISETP.GT.U32.AND UP0, UPT, UR36, 0x1, UPT ;  /* 0x000000012400788c */ /* 0x000fe4000bf04070 */
[----:B------:R-:W-:-:S04]  /*2bb0*/  USHF.L.U32 UR4, UR4, 0x3, URZ ;  /* 0x0000000304047899 */ /* 0x000fc8000800063f */
[----:B------:R-:W-:Y:S01]  /*2bc0*/  ULOP3.LUT UR4, UR4, 0x38, URZ, 0xc0, !UPT ;  /* 0x0000003804047892 */ /* 0x000fe2000f8ec03f */
[----:B------:R-:W-:-:S03]  /*2bd0*/  PLOP3.LUT P0, PT, PT, PT, UP0, 0x80, 0x0 ;  /* 0x000000000000781c */ /* 0x000fc60003f0f008 */
[----:B------:R-:W-:-:S04]  /*2be0*/  UIADD3 UR4, UR42, 0x40, UR4 ;  /* 0x000000402a047890 */ /* 0x000fc8000fffe004 */
[----:B------:R-:W-:-:S09]  /*2bf0*/  UPRMT UR4, URZ, 0x654, UR4 ;  /* 0x000006543f047896 */ /* 0x000fd20008000004 */
[----:B------:R-:W-:Y:S01]  /*2c00*/  SYNCS.ARRIVE.TRANS64.RED.A1T0 RZ, [UR4], RZ ;  /* 0x000000ffffff79a7 */ /* 0x000fe20008100404 */
[----:B------:R-:W-:Y:S05]  /*2c10*/  @P0 BRA `(.L_x_29) ;  /* 0x0000000000040947 */ /* 0x000fea0003800000 */
[----:B------:R-:W-:Y:S01]  /*2c20*/  BPT.TRAP 0x1 ;  /* 0x000000040000795c */ /* 0x000fe20000300000 */
.L_x_29:
[----:B------:R-:W-:Y:S01]  /*2c30*/  SHF.L.U32 R0, R116, 0x1f, RZ ;  /* 0x0000001f74007819 */ /* 0x000fe200000006ff */
[----:B------:R-:W-:Y:S01]  /*2c40*/  UIADD3 UR43, UR41, UR43, URZ ;  /* 0x0000002b292b7290 */ /* 0x000fe2000fffe03f */
[----:B------:R-:W0:Y:S01]  /*2c50*/  LDC R7, c[0x0][0x288] ;  /* 0x0000a200ff077b82 */ /* 0x000e220000000800 */
[----:B------:R-:W-:Y:S02]  /*2c60*/  IMAD.SHL.U32 R12, R106, 0x2, RZ ;  /* 0x000000026a0c7824 */ /* 0x000fe400078e00ff */
[----:B------:R-:W-:Y:S02]  /*2c70*/  USHF.R.U32.HI UR4, URZ, 0x3, UR43 ;  /* 0x000000033f047899 */ /* 0x000fe4000801162b */
[----:B------:R-:W-:Y:S01]  /*2c80*/  UISETP.GT.U32.AND UP0, UPT, UR43, 0x7, UPT ;  /* 0x000000072b00788c */ /* 0x000fe2000bf04070 */
[----:B------:R-:W-:Y:S01]  /*2c90*/  SHF.R.S32.HI R13, RZ, 0x1f, R12 ;  /* 0x0000001fff0d7819 */ /* 0x000fe2000001140c */
[----:B------:R-:W-:Y:S01]  /*2ca0*/  ULOP3.LUT UR4, UR4, 0x1, URZ, 0xc0, !UPT ;  /* 0x0000000104047892 */ /* 0x000fe2000f8ec03f */
[----:B------:R-:W1:Y:S01]  /*2cb0*/  SYNCS.PHASECHK.TRANS64.TRYWAIT P0, [R107+UR44+0x10], R0 ;  /* 0x000010006b0075a7 */ /* 0x000e62000800016c */
[----:B------:R-:W-:-:S02]  /*2cc0*/  UISETP.LT.U32.AND UP0, UPT, UR41, 0x8, UP0 ;  /* 0x000000082900788c */ /* 0x000fc40008701070 */
[----:B------:R-:W-:Y:S02]  /*2cd0*/  UISETP.NE.U32.AND UP1, UPT, UR4, 0x1, UPT ;  /* 0x000000010400788c */ /* 0x000fe4000bf25070 */
[----:B------:R-:W-:Y:S02]  /*2ce0*/  USEL UR5, URZ, 0x1, !UP0 ;  /* 0x000000013f057887 */ /* 0x000fe4000c000000 */
[----:B------:R-:W-:Y:S02]  /*2cf0*/  UISETP.GT.U32.AND UP1, UPT, UR41, 0x7, !UP1 ;  /* 0x000000072900788c */ /* 0x000fe4000cf24070 */
[----:B------:R-:W-:Y:S02]  /*2d00*/  ULOP3.LUT UR43, UR43, 0x7, URZ, 0xc0, !UPT ;  /* 0x000000072b2b7892 */ /* 0x000fe4000f8ec03f */
[----:B------:R-:W-:-:S04]  /*2d10*/  USEL UR4, URZ, 0x1, !UP1 ;  /* 0x000000013f047887 */ /* 0x000fc8000c800000 */
[----:B------:R-:W-:Y:S01]  /*2d20*/  ULOP3.LUT UR47, UR4, UR47, UR5, 0x96, !UPT ;  /* 0x0000002f042f7292 */ /* 0x000fe2000f8e9605 */
[----:B01----:R-:W-:Y:S11]  /*2d30*/  @!P0 BRA `(.L_x_31) ;  /* 0x0000006800948947 */ /* 0x003ff60003800000 */
.L_x_221:
[----:B------:R-:W-:Y:S01]  /*2d40*/  IMAD.SHL.U32 R4, R18, 0x40, RZ ;  /* 0x0000004012047824 */ /* 0x000fe200078e00ff */
[----:B------:R-:W-:Y:S01]  /*2d50*/  ULDC UR6, c[0x0][0x284] ;  /* 0x0000a10000067ab9 */ /* 0x000fe20000000800 */
[----:B------:R-:W-:Y:S01]  /*2d60*/  IMAD R112, R2, 0xa0, RZ ;  /* 0x000000a002707824 */ /* 0x000fe200078e02ff */
[----:B------:R-:W-:Y:S01]  /*2d70*/  SHF.R.S32.HI R11, RZ, 0x1f, R19 ;  /* 0x0000001fff0b7819 */ /* 0x000fe20000011413 */
[----:B------:R-:W-:Y:S01]  /*2d80*/  ULDC.64 UR4, c[0x0][0x5d0] ;  /* 0x0001740000047ab9 */ /* 0x000fe20000000a00 */
[----:B------:R-:W-:Y:S01]  /*2d90*/  ISETP.GE.AND P0, PT, R4, UR6, PT ;  /* 0x0000000604007c0c */ /* 0x000fe2000bf06270 */
[----:B------:R-:W-:Y:S01]  /*2da0*/  IMAD.WIDE.U32 R2, R19, UR4, R12 ;  /* 0x0000000413027c25 */ /* 0x000fe2000f8e000c */
[----:B------:R-:W-:Y:S02]  /*2db0*/  SHF.R.S32.HI R113, RZ, 0x1f, R112 ;  /* 0x0000001fff717819 */ /* 0x000fe40000011470 */
[C---:B------:R-:W-:Y:S01]  /*2dc0*/  ISETP.GE.OR P0, PT, R112.reuse, R7, P0 ;  /* 0x000000077000720c */ /* 0x040fe20000706670 */
[----:B0-----:R-:W-:Y:S01]  /*2dd0*/  IMAD R0, R11, UR4, RZ ;  /* 0x000000040b007c24 */ /* 0x001fe2000f8e02ff */
[----:B------:R-:W-:-:S03]  /*2de0*/  IADD3 R8, P1, R112, R2, RZ ;  /* 0x0000000270087210 */ /* 0x000fc60007f3e0ff */
[----:B------:R-:W-:-:S05]  /*2df0*/  IMAD R5, R19, UR5, R0 ;  /* 0x0000000513057c24 */ /* 0x000fca000f8e0200 */
[----:B------:R-:W-:-:S03]  /*2e00*/  IADD3.X R9, R113, R3, R5, P1, !PT ;  /* 0x0000000371097210 */ /* 0x000fc60000ffe405 */
[----:B------:R-:W-:Y:S05]  /*2e10*/  @P0 BRA `(.L_x_32) ;  /* 0x0000004c00c40947 */ /* 0x000fea0003800000 */
[----:B------:R-:W0:Y:S01]  /*2e20*/  LDC.64 R2, c[0x0][0x5c8] ;  /* 0x00017200ff027b82 */ /* 0x000e220000000a00 */
[----:B-----5:R-:W-:Y:S01]  /*2e30*/  FSETP.NEU.AND P1, PT, R23, RZ, PT ;  /* 0x000000ff1700720b */ /* 0x020fe20003f2d000 */
[----:B------:R-:W-:Y:S01]  /*2e40*/  IMAD R5, R106, -0x2, R7 ;  /* 0xfffffffe6a057824 */ /* 0x000fe200078e0207 */
[----:B------:R-:W-:Y:S01]  /*2e50*/  BSSY B0, `(.L_x_32) ;  /* 0x00004ed000007945 */ /* 0x000fe20003800000 */
[----:B------:R-:W-:-:S04]  /*2e60*/  IMAD.WIDE R118, R18, 0x40, R104 ;  /* 0x0000004012767825 */ /* 0x000fc800078e0268 */
[----:B------:R-:W-:Y:S02]  /*2e70*/  IMAD.IADD R0, R5, 0x1, -R112 ;  /* 0x0000000105007824 */ /* 0x000fe400078e0a70 */
[----:B------:R-:W-:-:S03]  /*2e80*/  IMAD.IADD R4, R111, 0x1, -R4 ;  /* 0x000000016f047824 */ /* 0x000fc600078e0a04 */
[----:B------:R-:W-:-:S04]  /*2e90*/  ISETP.GT.AND P0, PT, R0, RZ, PT ;  /* 0x000000ff0000720c */ /* 0x000fc80003f04270 */
[----:B------:R-:W-:Y:S01]  /*2ea0*/  ISETP.GT.AND P2, PT, R4, RZ, P0 ;  /* 0x000000ff0400720c */ /* 0x000fe20000744270 */
[-C--:B0-----:R-:W-:Y:S02]  /*2eb0*/  IMAD R5, R119, R2.reuse, RZ ;  /* 0x0000000277057224 */ /* 0x081fe400078e02ff */
[----:B------:R-:W-:-:S04]  /*2ec0*/  IMAD.WIDE.U32 R8, R118, R2, R8 ;  /* 0x0000000276087225 */ /* 0x000fc800078e0008 */
[----:B------:R-:W-:-:S04]  /*2ed0*/  IMAD R5, R118, R3, R5 ;  /* 0x0000000376057224 */ /* 0x000fc800078e0205 */
[----:B------:R-:W-:Y:S01]  /*2ee0*/  IMAD.IADD R127, R9, 0x1, R5 ;  /* 0x00000001097f7824 */ /* 0x000fe200078e0205 */
[----:B------:R-:W-:Y:S06]  /*2ef0*/  @!P1 BRA `(.L_x_33) ;  /* 0x0000003400c09947 */ /* 0x000fec0003800000 */
[----:B------:R-:W0:Y:S01]  /*2f00*/  LDC.64 R120, c[0x0][0x5b8] ;  /* 0x00016e00ff787b82 */ /* 0x000e220000000a00 */
[----:B------:R-:W-:-:S07]  /*2f10*/  ULDC.64 UR4, c[0x0][0x5c0] ;  /* 0x0001700000047ab9 */ /* 0x000fce0000000a00 */
[----:B------:R-:W1:Y:S08]  /*2f20*/  LDC.64 R122, c[0x0][0x5b0] ;  /* 0x00016c00ff7a7b82 */ /* 0x000e700000000a00 */
[----:B------:R-:W2:Y:S01]  /*2f30*/  LDC.64 R124, c[0x0][0x5a8] ;  /* 0x00016a00ff7c7b82 */ /* 0x000ea20000000a00 */
[-C--:B0-----:R-:W-:Y:S02]  /*2f40*/  IMAD R10, R11, R120.reuse, RZ ;  /* 0x000000780b0a7224 */ /* 0x081fe400078e02ff */
[----:B------:R-:W-:-:S04]  /*2f50*/  IMAD.WIDE.U32 R6, R19, R120, R12 ;  /* 0x0000007813067225 */ /* 0x000fc800078e000c */
[----:B------:R-:W-:Y:S01]  /*2f60*/  IMAD R117, R19, R121, R10 ;  /* 0x0000007913757224 */ /* 0x000fe200078e020a */
[----:B------:R-:W-:Y:S01]  /*2f70*/  IADD3 R14, P1, R112, R6, RZ ;  /* 0x00000006700e7210 */ /* 0x000fe20007f3e0ff */
[----:B-1----:R-:W-:-:S03]  /*2f80*/  IMAD R5, R119, R122, RZ ;  /* 0x0000007a77057224 */ /* 0x002fc600078e02ff */
[----:B------:R-:W-:Y:S01]  /*2f90*/  IADD3.X R15, R113, R7, R117, P1, !PT ;  /* 0x00000007710f7210 */ /* 0x000fe20000ffe475 */
[C---:B------:R-:W-:Y:S02]  /*2fa0*/  IMAD R121, R118.reuse, R123, R5 ;  /* 0x0000007b76797224 */ /* 0x040fe400078e0205 */
[----:B------:R-:W-:-:S04]  /*2fb0*/  IMAD.WIDE.U32 R6, R118, R122, R14 ;  /* 0x0000007a76067225 */ /* 0x000fc800078e000e */
[----:B------:R-:W-:Y:S01]  /*2fc0*/  IMAD.IADD R5, R7, 0x1, R121 ;  /* 0x0000000107057824 */ /* 0x000fe200078e0279 */
[----:B--2---:R-:W-:-:S04]  /*2fd0*/  LEA R20, P1, R6, R124, 0x1 ;  /* 0x0000007c06147211 */ /* 0x004fc800078208ff */
[----:B------:R-:W-:-:S05]  /*2fe0*/  LEA.HI.X R21, R6, R125, R5, 0x1, P1 ;  /* 0x0000007d06157211 */ /* 0x000fca00008f0c05 */
[----:B------:R-:W2:Y:S01]  /*2ff0*/  @P2 LDG.E.LTC128B.U16 R5, desc[UR50][R20.64] ;  /* 0x0000003214052981 */ /* 0x000ea2000c1e1520 */
[----:B------:R-:W-:Y:S01]  /*3000*/  IMAD.WIDE.U32 R6, R118, R122, R112 ;  /* 0x0000007a76067225 */ /* 0x000fe200078e0070 */
[----:B------:R-:W-:Y:S02]  /*3010*/  BSSY B1, `(.L_x_34) ;  /* 0x0000015000017945 */ /* 0x000fe40003800000 */
[----:B------:R-:W-:-:S04]  /*3020*/  IADD3 R114, P1, R12, R6, RZ ;  /* 0x000000060c727210 */ /* 0x000fc80007f3e0ff */
[----:B------:R-:W-:Y:S02]  /*3030*/  IADD3.X R115, R13, R121, R7, P1, !PT ;  /* 0x000000790d737210 */ /* 0x000fe40000ffe407 */
[----:B------:R-:W-:Y:S01]  /*3040*/  LEA R10, P1, R8, UR4, 0x1 ;  /* 0x00000004080a7c11 */ /* 0x000fe2000f8208ff */
[----:B------:R-:W-:-:S03]  /*3050*/  IMAD.WIDE.U32 R114, R19, R120, R114 ;  /* 0x0000007813727225 */ /* 0x000fc600078e0072 */
[----:B------:R-:W-:Y:S02]  /*3060*/  LEA.HI.X R11, R8, UR5, R127, 0x1, P1 ;  /* 0x00000005080b7c11 */ /* 0x000fe400088f0c7f */
[----:B------:R-:W-:-:S04]  /*3070*/  ISETP.GT.AND P1, PT, R0, 0x1, PT ;  /* 0x000000010000780c */ /* 0x000fc80003f24270 */
[----:B------:R-:W-:Y:S01]  /*3080*/  ISETP.GT.AND P3, PT, R4, RZ, P1 ;  /* 0x000000ff0400720c */ /* 0x000fe20000f64270 */
[----:B--2---:R-:W-:-:S05]  /*3090*/  HADD2.F32 R6, -RZ, R5.H0_H0 ;  /* 0x20000005ff067230 */ /* 0x004fca0000004100 */
[----:B------:R-:W-:Y:S01]  /*30a0*/  FMUL R7, R6, R23 ;  /* 0x0000001706077220 */ /* 0x000fe20000400000 */
[----:B------:R-:W-:-:S03]  /*30b0*/  LEA R6, P4, R114, R124, 0x1 ;  /* 0x0000007c72067211 */ /* 0x000fc600078808ff */
[----:B------:R-:W-:-:S05]  /*30c0*/  FFMA R7, R88, R22, R7 ;  /* 0x0000001658077223 */ /* 0x000fca0000000007 */
[----:B------:R-:W-:Y:S01]  /*30d0*/  F2FP.F16.F32.PACK_AB R8, RZ, R7 ;  /* 0x00000007ff08723e */ /* 0x000fe200000000ff */
[----:B------:R-:W-:-:S03]  /*30e0*/  IMAD.IADD R7, R117, 0x1, R115 ;  /* 0x0000000175077824 */ /* 0x000fc600078e0273 */
[----:B------:R-:W-:Y:S01]  /*30f0*/  PRMT R9, R8, 0x7610, R9 ;  /* 0x0000761008097816 */ /* 0x000fe20000000009 */
[----:B------:R-:W-:Y:S01]  /*3100*/  IMAD.SHL.U32 R8, R122, 0x8, RZ ;  /* 0x000000087a087824 */ /* 0x000fe200078e00ff */
[----:B------:R-:W-:-:S03]  /*3110*/  LEA.HI.X R7, R114, R125, R7, 0x1, P4 ;  /* 0x0000007d72077211 */ /* 0x000fc600020f0c07 */
[----:B------:R0:W-:Y:S02]  /*3120*/  @P2 STG.E.U16 desc[UR50][R10.64], R9 ;  /* 0x000000090a002986 */ /* 0x0001e4000c101532 */
[----:B0-----:R-:W-:Y:S01]  /*3130*/  SHF.L.U64.HI R9, R122, 0x3, R123 ;  /* 0x000000037a097819 */ /* 0x001fe2000001027b */
[----:B------:R-:W-:Y:S06]  /*3140*/  @!P3 BRA `(.L_x_35) ;  /* 0x000000000004b947 */ /* 0x000fec0003800000 */
[----:B------:R0:W5:Y:S02]  /*3150*/  LDG.E.LTC128B.U16 R5, desc[UR50][R6.64+0x2] ;  /* 0x0000023206057981 */ /* 0x000164000c1e1520 */
.L_x_35:
[----:B------:R-:W-:Y:S05]  /*3160*/  BSYNC B1 ;  /* 0x0000000000017941 */ /* 0x000fea0003800000 */
.L_x_34:
[----:B-----5:R-:W-:Y:S01]  /*3170*/  HADD2.F32 R18, -RZ, R5.H0_H0 ;  /* 0x20000005ff127230 */ /* 0x020fe20000004100 */
[----:B------:R-:W-:Y:S01]  /*3180*/  ISETP.GT.AND P0, PT, R4, 0x8, P0 ;  /* 0x000000080400780c */ /* 0x000fe20000704270 */
[----:B------:R-:W-:-:S04]  /*3190*/  IMAD.WIDE.U32 R8, R118, R122, R8 ;  /* 0x0000007a76087225 */ /* 0x000fc800078e0008 */
[----:B------:R-:W-:Y:S01]  /*31a0*/  FMUL R18, R18, R23 ;  /* 0x0000001712127220 */ /* 0x000fe20000400000 */
[----:B------:R-:W-:Y:S01]  /*31b0*/  IMAD.IADD R121, R121, 0x1, R9 ;  /* 0x0000000179797824 */ /* 0x000fe200078e0209 */
[----:B------:R-:W-:Y:S02]  /*31c0*/  IADD3 R9, P2, R14, R8, RZ ;  /* 0x000000080e097210 */ /* 0x000fe40007f5e0ff */
[----:B------:R-:W-:-:S03]  /*31d0*/  FFMA R18, R89, R22, R18 ;  /* 0x0000001659127223 */ /* 0x000fc60000000012 */
[----:B------:R-:W-:Y:S01]  /*31e0*/  IMAD.X R20, R121, 0x1, R15, P2 ;  /* 0x0000000179147824 */ /* 0x000fe200010e060f */
[C---:B------:R-:W-:Y:S02]  /*31f0*/  LEA R14, P2, R9.reuse, R124, 0x1 ;  /* 0x0000007c090e7211 */ /* 0x040fe400078408ff */
[----:B------:R-:W-:Y:S02]  /*3200*/  F2FP.F16.F32.PACK_AB R18, RZ, R18 ;  /* 0x00000012ff12723e */ /* 0x000fe400000000ff */
[--C-:B------:R-:W-:Y:S02]  /*3210*/  LEA.HI.X R15, R9, R125, R20.reuse, 0x1, P2 ;  /* 0x0000007d090f7211 */ /* 0x100fe400010f0c14 */
[----:B------:R-:W-:Y:S02]  /*3220*/  PRMT R20, R18, 0x7610, R20 ;  /* 0x0000761012147816 */ /* 0x000fe40000000014 */
[----:B------:R-:W-:-:S03]  /*3230*/  PRMT R18, R5, 0x7610, R18 ;  /* 0x0000761005127816 */ /* 0x000fc60000000012 */
[----:B------:R1:W-:Y:S04]  /*3240*/  @P3 STG.E.U16 desc[UR50][R10.64+0x2], R20 ;  /* 0x000002140a003986 */ /* 0x0003e8000c101532 */
[----:B------:R-:W2:Y:S01]  /*3250*/  @P0 LDG.E.LTC128B.U16 R18, desc[UR50][R14.64] ;  /* 0x000000320e120981 */ /* 0x000ea2000c1e1520 */
[----:B------:R-:W-:Y:S01]  /*3260*/  IADD3 R12, P2, P3, R12, R8, R112 ;  /* 0x000000080c0c7210 */ /* 0x000fe20007b5e070 */
[----:B------:R-:W-:Y:S01]  /*3270*/  BSSY B1, `(.L_x_36) ;  /* 0x0000011000017945 */ /* 0x000fe20003800000 */
[----:B------:R-:W-:Y:S02]  /*3280*/  SHF.L.U64.HI R9, R2, 0x4, R3 ;  /* 0x0000000402097819 */ /* 0x000fe40000010203 */
[----:B------:R-:W-:Y:S02]  /*3290*/  IADD3.X R13, R13, R121, R113, P2, P3 ;  /* 0x000000790d0d7210 */ /* 0x000fe400017e6471 */
[----:B------:R-:W-:Y:S01]  /*32a0*/  ISETP.GT.AND P1, PT, R4, 0x8, P1 ;  /* 0x000000080400780c */ /* 0x000fe20000f24270 */
[----:B------:R-:W-:-:S04]  /*32b0*/  IMAD.WIDE.U32 R12, R19, R120, R12 ;  /* 0x00000078130c7225 */ /* 0x000fc800078e000c */
[----:B------:R-:W-:Y:S02]  /*32c0*/  IMAD.IADD R3, R117, 0x1, R13 ;  /* 0x0000000175037824 */ /* 0x000fe400078e020d */
[----:B--2---:R-:W-:-:S05]  /*32d0*/  HADD2.F32 R8, -RZ, R18.H0_H0 ;  /* 0x20000012ff087230 */ /* 0x004fca0000004100 */
[----:B------:R-:W-:Y:S01]  /*32e0*/  FMUL R5, R8, R23 ;  /* 0x0000001708057220 */ /* 0x000fe20000400000 */
[----:B------:R-:W-:Y:S02]  /*32f0*/  LEA R8, P2, R2, R10, 0x4 ;  /* 0x0000000a02087211 */ /* 0x000fe400078420ff */
[----:B------:R-:W-:Y:S01]  /*3300*/  LEA R2, P3, R12, R124, 0x1 ;  /* 0x0000007c0c027211 */ /* 0x000fe200078608ff */
[----:B------:R-:W-:Y:S02]  /*3310*/  FFMA R5, R90, R22, R5 ;  /* 0x000000165a057223 */ /* 0x000fe40000000005 */
[----:B------:R-:W-:Y:S01]  /*3320*/  IMAD.X R9, R9, 0x1, R11, P2 ;  /* 0x0000000109097824 */ /* 0x000fe200010e060b */
[----:B------:R-:W-:Y:S02]  /*3330*/  LEA.HI.X R3, R12, R125, R3, 0x1, P3 ;  /* 0x0000007d0c037211 */ /* 0x000fe400018f0c03 */
[----:B------:R-:W-:-:S05]  /*3340*/  F2FP.F16.F32.PACK_AB R5, RZ, R5 ;  /* 0x00000005ff05723e */ /* 0x000fca00000000ff */
[----:B------:R1:W-:Y:S01]  /*3350*/  @P0 STG.E.U16 desc[UR50][R8.64], R5 ;  /* 0x0000000508000986 */ /* 0x0003e2000c101532 */
[----:B------:R-:W-:Y:S05]  /*3360*/  @!P1 BRA `(.L_x_37) ;  /* 0x0000000000049947 */ /* 0x000fea0003800000 */
[----:B------:R2:W5:Y:S02]  /*3370*/  LDG.E.LTC128B.U16 R18, desc[UR50][R2.64+0x2] ;  /* 0x0000023202127981 */ /* 0x000564000c1e1520 */
.L_x_37:
[----:B------:R-:W-:Y:S05]  /*3380*/  BSYNC B1 ;  /* 0x0000000000017941 */ /* 0x000fea0003800000 */
.L_x_36:
[----:B-----5:R-:W-:Y:S01]  /*3390*/  HADD2.F32 R12, -RZ, R18.H0_H0 ;  /* 0x20000012ff0c7230 */ /* 0x020fe20000004100 */
[----:B------:R-:W-:Y:S01]  /*33a0*/  ISETP.GT.AND P0, PT, R0, 0x8, PT ;  /* 0x000000080000780c */ /* 0x000fe20003f04270 */
[----:B------:R-:W-:Y:S03]  /*33b0*/  BSSY B1, `(.L_x_38) ;  /* 0x0000008000017945 */ /* 0x000fe60003800000 */
[----:B------:R-:W-:Y:S01]  /*33c0*/  FMUL R12, R12, R23 ;  /* 0x000000170c0c7220 */ /* 0x000fe20000400000 */
[----:B------:R-:W-:-:S03]  /*33d0*/  ISETP.GT.AND P2, PT, R4, RZ, P0 ;  /* 0x000000ff0400720c */ /* 0x000fc60000744270 */
[----:B------:R-:W-:-:S05]  /*33e0*/  FFMA R12, R91, R22, R12 ;  /* 0x000000165b0c7223 */ /* 0x000fca000000000c */
[----:B------:R-:W-:-:S05]  /*33f0*/  F2FP.F16.F32.PACK_AB R12, RZ, R12 ;  /* 0x0000000cff0c723e */ /* 0x000fca00000000ff */
[----:B------:R3:W-:Y:S01]  /*3400*/  @P1 STG.E.U16 desc[UR50][R8.64+0x2], R12 ;  /* 0x0000020c08001986 */ /* 0x0007e2000c101532 */
[----:B------:R-:W-:Y:S05]  /*3410*/  @!P2 BRA `(.L_x_39) ;  /* 0x000000000004a947 */ /* 0x000fea0003800000 */
[----:B------:R4:W5:Y:S02]  /*3420*/  LDG.E.LTC128B.U16 R18, desc[UR50][R6.64+0x10] ;  /* 0x0000103206127981 */ /* 0x000964000c1e1520 */
.L_x_39:
[----:B------:R-:W-:Y:S05]  /*3430*/  BSYNC B1 ;  /* 0x0000000000017941 */ /* 0x000fea0003800000 */
.L_x_38:
[----:B---3-5:R-:W-:Y:S01]  /*3440*/  HADD2.F32 R12, -RZ, R18.H0_H0 ;  /* 0x20000012ff0c7230 */ /* 0x028fe20000004100 */
[----:B------:R-:W-:Y:S01]  /*3450*/  ISETP.GT.AND P1, PT, R0, 0x9, PT ;  /* 0x000000090000780c */ /* 0x000fe20003f24270 */
[----:B------:R-:W-:Y:S03]  /*3460*/  BSSY B1, `(.L_x_40) ;  /* 0x0000008000017945 */ /* 0x000fe60003800000 */
[----:B-1----:R-:W-:Y:S01]  /*3470*/  FMUL R5, R12, R23 ;  /* 0x000000170c057220 */ /* 0x002fe20000400000 */
[----:B------:R-:W-:-:S03]  /*3480*/  ISETP.GT.AND P3, PT, R4, RZ, P1 ;  /* 0x000000ff0400720c */ /* 0x000fc60000f64270 */
[----:B------:R-:W-:-:S05]  /*3490*/  FFMA R5, R92, R22, R5 ;  /* 0x000000165c057223 */ /* 0x000fca0000000005 */
[----:B------:R-:W-:-:S05]  /*34a0*/  F2FP.F16.F32.PACK_AB R5, RZ, R5 ;  /* 0x00000005ff05723e */ /* 0x000fca00000000ff */
[----:B------:R1:W-:Y:S01]  /*34b0*/  @P2 STG.E.U16 desc[UR50][R10.64+0x10], R5 ;  /* 0x000010050a002986 */ /* 0x0003e2000c101532 */
[----:B------:R-:W-:Y:S05]  /*34c0*/  @!P3 BRA `(.L_x_41) ;  /* 0x000000000004b947 */ /* 0x000fea0003800000 */
[----:B------:R3:W5:Y:S02]  /*34d0*/  LDG.E.LTC128B.U16 R18, desc[UR50][R6.64+0x12] ;  /* 0x0000123206127981 */ /* 0x000764000c1e1520 */
.L_x_41:
[----:B------:R-:W-:Y:S05]  /*34e0*/  BSYNC B1 ;  /* 0x0000000000017941 */ /* 0x000fea0003800000 */
.L_x_40:
[----:B-----5:R-:W-:Y:S01]  /*34f0*/  HADD2.F32 R12, -RZ, R18.H0_H0 ;  /* 0x20000012ff0c7230 */ /* 0x020fe20000004100 */
[----:B------:R-:W-:Y:S01]  /*3500*/  ISETP.GT.AND P0, PT, R4, 0x8, P0 ;  /* 0x000000080400780c */ /* 0x000fe20000704270 */
[----:B------:R-:W-:Y:S03]  /*3510*/  BSSY B1, `(.L_x_42) ;  /* 0x0000007000017945 */ /* 0x000fe60003800000 */
[----:B------:R-:W-:-:S04]  /*3520*/  FMUL R12, R12, R23 ;  /* 0x000000170c0c7220 */ /* 0x000fc80000400000 */
[----:B------:R-:W-:-:S05]  /*3530*/  FFMA R12, R93, R22, R12 ;  /* 0x000000165d0c7223 */ /* 0x000fca000000000c */
[----:B------:R-:W-:-:S05]  /*3540*/  F2FP.F16.F32.PACK_AB R12, RZ, R12 ;  /* 0x0000000cff0c723e */ /* 0x000fca00000000ff */
[----:B------:R0:W-:Y:S01]  /*3550*/  @P3 STG.E.U16 desc[UR50][R10.64+0x12], R12 ;  /* 0x0000120c0a003986 */ /* 0x0001e2000c101532 */
[----:B------:R-:W-:Y:S05]  /*3560*/  @!P0 BRA `(.L_x_43) ;  /* 0x0000000000048947 */ /* 0x000fea0003800000 */
[----:B------:R0:W5:Y:S02]  /*3570*/  LDG.E.LTC128B.U16 R18, desc[UR50][R2.64+0x10] ;  /* 0x0000103202127981 */ /* 0x000164000c1e1520 */
.L_x_43:
[----:B------:R-:W-:Y:S05]  /*3580*/  BSYNC B1 ;  /* 0x0000000000017941 */ /* 0x000fea0003800000 */
.L_x_42:
[----:B0----5:R-:W-:Y:S01]  /*3590*/  HADD2.F32 R12, -RZ, R18.H0_H0 ;  /* 0x20000012ff0c7230 */ /* 0x021fe20000004100 */
[----:B------:R-:W-:Y:S01]  /*35a0*/  ISETP.GT.AND P1, PT, R4, 0x8, P1 ;  /* 0x000000080400780c */ /* 0x000fe20000f24270 */
[----:B------:R-:W-:Y:S03]  /*35b0*/  BSSY B1, `(.L_x_44) ;  /* 0x0000007000017945 */ /* 0x000fe60003800000 */
[----:B-1----:R-:W-:-:S04]  /*35c0*/  FMUL R5, R12, R23 ;  /* 0x000000170c057220 */ /* 0x002fc80000400000 */
[----:B------:R-:W-:-:S05]  /*35d0*/  FFMA R5, R94, R22, R5 ;  /* 0x000000165e057223 */ /* 0x000fca0000000005 */
[----:B------:R-:W-:-:S05]  /*35e0*/  F2FP.F16.F32.PACK_AB R5, RZ, R5 ;  /* 0x00000005ff05723e */ /* 0x000fca00000000ff */
[----:B------:R0:W-:Y:S01]  /*35f0*/  @P0 STG.E.U16 desc[UR50][R8.64+0x10], R5 ;  /* 0x0000100508000986 */ /* 0x0001e2000c101532 */
[----:B------:R-:W-:Y:S05]  /*3600*/  @!P1 BRA `(.L_x_45) ;  /* 0x0000000000049947 */ /* 0x000fea0003800000 */
[----:B------:R1:W5:Y:S02]  /*3610*/  LDG.E.LTC128B.U16 R18, desc[UR50][R2.64+0x12] ;  /* 0x0000123202127981 */ /* 0x000364000c1e1520 */
.L_x_45:
[----:B------:R-:W-:Y:S05]  /*3620*/  BSYNC B1 ;  /* 0x0000000000017941 */ /* 0x000fea0003800000 */
.L_x_44:
        /* <DEDUP_REMOVED lines=10> */
.L_x_47:
[----:B------:R-:W-:Y:S05]  /*36d0*/  BSYNC B1 ;  /* 0x0000000000017941 */ /* 0x000fea0003800000 */
.L_x_46:
[----:B0----5:R-:W-:Y:S01]  /*36e0*/  HADD2.F32 R12, -RZ, R18.H0_H0 ;  /* 0x20000012ff0c7230 */ /* 0x021fe20000004100 */
        /* <DEDUP_REMOVED lines=9> */
.L_x_49:
[----:B------:R-:W-:Y:S05]  /*3780*/  BSYNC B1 ;  /* 0x0000000000017941 */ /* 0x000fea0003800000 */
.L_x_48:
        /* <DEDUP_REMOVED lines=9> */
.L_x_51:
[----:B------:R-:W-:Y:S05]  /*3820*/  BSYNC B1 ;  /* 0x0000000000017941 */ /* 0x000fea0003800000 */
.L_x_50:
[----:B0----5:R-:W-:Y:S01]  /*3830*/  HADD2.F32 R12, -RZ, R18.H0_H0 ;  /* 0x20000012ff0c7230 */ /* 0x021fe20000004100 */
        /* <DEDUP_REMOVED lines=8> */
.L_x_53:
[----:B------:R-:W-:Y:S05]  /*38c0*/  BSYNC B1 ;  /* 0x0000000000017941 */ /* 0x000fea0003800000 */
.L_x_52:
        /* <DEDUP_REMOVED lines=10> */
.L_x_55:
[----:B------:R-:W-:Y:S05]  /*3970*/  BSYNC B1 ;  /* 0x0000000000017941 */ /* 0x000fea0003800000 */
.L_x_54:
        /* <DEDUP_REMOVED lines=10> */
.L_x_57:
[----:B------:R-:W-:Y:S05]  /*3a20*/  BSYNC B1 ;  /* 0x0000000000017941 */ /* 0x000fea0003800000 */
.L_x_56:
        /* <DEDUP_REMOVED lines=9> */
.L_x_59:
[----:B------:R-:W-:Y:S05]  /*3ac0*/  BSYNC B1 ;  /* 0x0000000000017941 */ /* 0x000fea0003800000 */
.L_x_58:
        /* <DEDUP_REMOVED lines=9> */
.L_x_61:
[----:B------:R-:W-:Y:S05]  /*3b60*/  BSYNC B1 ;  /* 0x0000000000017941 */ /* 0x000fea0003800000 */
.L_x_60:
        /* <DEDUP_REMOVED lines=10> */
.L_x_63:
[----:B------:R-:W-:Y:S05]  /*3c10*/  BSYNC B1 ;  /* 0x0000000000017941 */ /* 0x000fea0003800000 */
.L_x_62:
        /* <DEDUP_REMOVED lines=10> */
.L_x_65:
[----:B------:R-:W-:Y:S05]  /*3cc0*/  BSYNC B1 ;  /* 0x0000000000017941 */ /* 0x000fea0003800000 */
.L_x_64:
        /* <DEDUP_REMOVED lines=9> */
.L_x_67:
[----:B------:R-:W-:Y:S05]  /*3d60*/  BSYNC B1 ;  /* 0x0000000000017941 */ /* 0x000fea0003800000 */
.L_x_66:
        /* <DEDUP_REMOVED lines=9> */
.L_x_69:
[----:B------:R-:W-:Y:S05]  /*3e00*/  BSYNC B1 ;  /* 0x0000000000017941 */ /* 0x000fea0003800000 */
.L_x_68:
        /* <DEDUP_REMOVED lines=10> */
.L_x_71:
[----:B------:R-:W-:Y:S05]  /*3eb0*/  BSYNC B1 ;  /* 0x0000000000017941 */ /* 0x000fea0003800000 */
.L_x_70:
        /* <DEDUP_REMOVED lines=10> */
.L_x_73:
[----:B------:R-:W-:Y:S05]  /*3f60*/  BSYNC B1 ;  /* 0x0000000000017941 */ /* 0x000fea0003800000 */
.L_x_72:
        /* <DEDUP_REMOVED lines=9> */
.L_x_75:
[----:B------:R-:W-:Y:S05]  /*4000*/  BSYNC B1 ;  /* 0x0000000000017941 */ /* 0x000fea0003800000 */
.L_x_74:
        /* <DEDUP_REMOVED lines=9> */
.L_x_77:
[----:B------:R-:W-:Y:S05]  /*40a0*/  BSYNC B1 ;  /* 0x0000000000017941 */ /* 0x000fea0003800000 */
.L_x_76:
        /* <DEDUP_REMOVED lines=10> */
.L_x_79:
[----:B------:R-:W-:Y:S05]  /*4150*/  BSYNC B1 ;  /* 0x0000000000017941 */ /* 0x000fea0003800000 */
.L_x_78:
        /* <DEDUP_REMOVED lines=10> */
.L_x_81:
[----:B------:R-:W-:Y:S05]  /*4200*/  BSYNC B1 ;  /* 0x0000000000017941 */ /* 0x000fea0003800000 */
.L_x_80:
        /* <DEDUP_REMOVED lines=9> */
.L_x_83:
[----:B------:R-:W-:Y:S05]  /*42a0*/  BSYNC B1 ;  /* 0x0000000000017941 */ /* 0x000fea0003800000 */
.L_x_82:
        /* <DEDUP_REMOVED lines=9> */
.L_x_85:
[----:B------:R-:W-:Y:S05]  /*4340*/  BSYNC B1 ;  /* 0x0000000000017941 */ /* 0x000fea0003800000 */
.L_x_84:
        /* <DEDUP_REMOVED lines=10> */
.L_x_87:
[----:B------:R-:W-:Y:S05]  /*43f0*/  BSYNC B1 ;  /* 0x0000000000017941 */ /* 0x000fea0003800000 */
.L_x_86:
        /* <DEDUP_REMOVED lines=10> */
.L_x_89:
[----:B------:R-:W-:Y:S05]  /*44a0*/  BSYNC B1 ;  /* 0x0000000000017941 */ /* 0x000fea0003800000 */
.L_x_88:
        /* <DEDUP_REMOVED lines=9> */
.L_x_91:
[----:B------:R-:W-:Y:S05]  /*4540*/  BSYNC B1 ;  /* 0x0000000000017941 */ /* 0x000fea0003800000 */
.L_x_90:
        /* <DEDUP_REMOVED lines=9> */
.L_x_93:
[----:B------:R-:W-:Y:S05]  /*45e0*/  BSYNC B1 ;  /* 0x0000000000017941 */ /* 0x000fea0003800000 */
.L_x_92:
        /* <DEDUP_REMOVED lines=10> */
.L_x_95:
[----:B------:R-:W-:Y:S05]  /*4690*/  BSYNC B1 ;  /* 0x0000000000017941 */ /* 0x000fea0003800000 */
.L_x_94:
        /* <DEDUP_REMOVED lines=10> */
.L_x_97:
[----:B------:R-:W-:Y:S05]  /*4740*/  BSYNC B1 ;  /* 0x0000000000017941 */ /* 0x000fea0003800000 */
.L_x_96:
        /* <DEDUP_REMOVED lines=9> */
.L_x_99:
[----:B------:R-:W-:Y:S05]  /*47e0*/  BSYNC B1 ;  /* 0x0000000000017941 */ /* 0x000fea0003800000 */
.L_x_98:
        /* <DEDUP_REMOVED lines=9> */
.L_x_101:
[----:B------:R-:W-:Y:S05]  /*4880*/  BSYNC B1 ;  /* 0x0000000000017941 */ /* 0x000fea0003800000 */
.L_x_100:
        /* <DEDUP_REMOVED lines=10> */
.L_x_103:
[----:B------:R-:W-:Y:S05]  /*4930*/  BSYNC B1 ;  /* 0x0000000000017941 */ /* 0x000fea0003800000 */
.L_x_102:
        /* <DEDUP_REMOVED lines=10> */
.L_x_105:
[----:B------:R-:W-:Y:S05]  /*49e0*/  BSYNC B1 ;  /* 0x0000000000017941 */ /* 0x000fea0003800000 */
.L_x_104:
        /* <DEDUP_REMOVED lines=9> */
.L_x_107:
[----:B------:R-:W-:Y:S05]  /*4a80*/  BSYNC B1 ;  /* 0x0000000000017941 */ /* 0x000fea0003800000 */
.L_x_106:
        /* <DEDUP_REMOVED lines=9> */
.L_x_109:
[----:B------:R-:W-:Y:S05]  /*4b20*/  BSYNC B1 ;  /* 0x0000000000017941 */ /* 0x000fea0003800000 */
.L_x_108:
        /* <DEDUP_REMOVED lines=10> */
.L_x_111:
[----:B------:R-:W-:Y:S05]  /*4bd0*/  BSYNC B1 ;  /* 0x0000000000017941 */ /* 0x000fea0003800000 */
.L_x_110:
        /* <DEDUP_REMOVED lines=10> */
.L_x_113:
[----:B------:R-:W-:Y:S05]  /*4c80*/  BSYNC B1 ;  /* 0x0000000000017941 */ /* 0x000fea0003800000 */
.L_x_112:
        /* <DEDUP_REMOVED lines=9> */
.L_x_115:
[----:B------:R-:W-:Y:S05]  /*4d20*/  BSYNC B1 ;  /* 0x0000000000017941 */ /* 0x000fea0003800000 */
.L_x_114:
        /* <DEDUP_REMOVED lines=9> */
.L_x_117:
[----:B------:R-:W-:Y:S05]  /*4dc0*/  BSYNC B1 ;  /* 0x0000000000017941 */ /* 0x000fea0003800000 */
.L_x_116:
        /* <DEDUP_REMOVED lines=10> */
.L_x_119:
[----:B------:R-:W-:Y:S05]  /*4e70*/  BSYNC B1 ;  /* 0x0000000000017941 */ /* 0x000fea0003800000 */
.L_x_118:
        /* <DEDUP_REMOVED lines=10> */
.L_x_121:
[----:B------:R-:W-:Y:S05]  /*4f20*/  BSYNC B1 ;  /* 0x0000000000017941 */ /* 0x000fea0003800000 */
.L_x_120:
        /* <DEDUP_REMOVED lines=9> */
.L_x_123:
[----:B------:R-:W-:Y:S05]  /*4fc0*/  BSYNC B1 ;  /* 0x0000000000017941 */ /* 0x000fea0003800000 */
.L_x_122:
        /* <DEDUP_REMOVED lines=9> */
.L_x_125:
[----:B------:R-:W-:Y:S05]  /*5060*/  BSYNC B1 ;  /* 0x0000000000017941 */ /* 0x000fea0003800000 */
.L_x_124:
        /* <DEDUP_REMOVED lines=10> */
.L_x_127:
[----:B------:R-:W-:Y:S05]  /*5110*/  BSYNC B1 ;  /* 0x0000000000017941 */ /* 0x000fea0003800000 */
.L_x_126:
        /* <DEDUP_REMOVED lines=10> */
.L_x_129:
[----:B------:R-:W-:Y:S05]  /*51c0*/  BSYNC B1 ;  /* 0x0000000000017941 */ /* 0x000fea0003800000 */
.L_x_128:
        /* <DEDUP_REMOVED lines=9> */
.L_x_131:
[----:B------:R-:W-:Y:S05]  /*5260*/  BSYNC B1 ;  /* 0x0000000000017941 */ /* 0x000fea0003800000 */
.L_x_130:
        /* <DEDUP_REMOVED lines=9> */
.L_x_133:
[----:B------:R-:W-:Y:S05]  /*5300*/  BSYNC B1 ;  /* 0x0000000000017941 */ /* 0x000fea0003800000 */
.L_x_132:
        /* <DEDUP_REMOVED lines=10> */
.L_x_135:
[----:B------:R-:W-:Y:S05]  /*53b0*/  BSYNC B1 ;  /* 0x0000000000017941 */ /* 0x000fea0003800000 */
.L_x_134:
        /* <DEDUP_REMOVED lines=10> */
.L_x_137:
[----:B------:R-:W-:Y:S05]  /*5460*/  BSYNC B1 ;  /* 0x0000000000017941 */ /* 0x000fea0003800000 */
.L_x_136:
        /* <DEDUP_REMOVED lines=9> */
.L_x_139:
[----:B------:R-:W-:Y:S05]  /*5500*/  BSYNC B1 ;  /* 0x0000000000017941 */ /* 0x000fea0003800000 */
.L_x_138:
        /* <DEDUP_REMOVED lines=9> */
.L_x_141:
[----:B------:R-:W-:Y:S05]  /*55a0*/  BSYNC B1 ;  /* 0x0000000000017941 */ /* 0x000fea0003800000 */
.L_x_140:
        /* <DEDUP_REMOVED lines=10> */
.L_x_143:
[----:B------:R-:W-:Y:S05]  /*5650*/  BSYNC B1 ;  /* 0x0000000000017941 */ /* 0x000fea0003800000 */
.L_x_142:
        /* <DEDUP_REMOVED lines=10> */
.L_x_145:
[----:B------:R-:W-:Y:S05]  /*5700*/  BSYNC B1 ;  /* 0x0000000000017941 */ /* 0x000fea0003800000 */
.L_x_144:
        /* <DEDUP_REMOVED lines=9> */
.L_x_147:
[----:B------:R-:W-:Y:S05]  /*57a0*/  BSYNC B1 ;  /* 0x0000000000017941 */ /* 0x000fea0003800000 */
.L_x_146:
        /* <DEDUP_REMOVED lines=9> */
.L_x_149:
[----:B------:R-:W-:Y:S05]  /*5840*/  BSYNC B1 ;  /* 0x0000000000017941 */ /* 0x000fea0003800000 */
.L_x_148:
        /* <DEDUP_REMOVED lines=10> */
.L_x_151:
[----:B------:R-:W-:Y:S05]  /*58f0*/  BSYNC B1 ;  /* 0x0000000000017941 */ /* 0x000fea0003800000 */
.L_x_150:
        /* <DEDUP_REMOVED lines=10> */
.L_x_153:
[----:B------:R-:W-:Y:S05]  /*59a0*/  BSYNC B1 ;  /* 0x0000000000017941 */ /* 0x000fea0003800000 */
.L_x_152:
        /* <DEDUP_REMOVED lines=9> */
.L_x_155:
[----:B------:R-:W-:Y:S05]  /*5a40*/  BSYNC B1 ;  /* 0x0000000000017941 */ /* 0x000fea0003800000 */
.L_x_154:
        /* <DEDUP_REMOVED lines=9> */
.L_x_157:
[----:B------:R-:W-:Y:S05]  /*5ae0*/  BSYNC B1 ;  /* 0x0000000000017941 */ /* 0x000fea0003800000 */
.L_x_156:
        /* <DEDUP_REMOVED lines=10> */
.L_x_159:
[----:B------:R-:W-:Y:S05]  /*5b90*/  BSYNC B1 ;  /* 0x0000000000017941 */ /* 0x000fea0003800000 */
.L_x_158:
        /* <DEDUP_REMOVED lines=10> */
.L_x_161:
[----:B------:R-:W-:Y:S05]  /*5c40*/  BSYNC B1 ;  /* 0x0000000000017941 */ /* 0x000fea0003800000 */
.L_x_160:
        /* <DEDUP_REMOVED lines=9> */
.L_x_163:
[----:B------:R-:W-:Y:S05]  /*5ce0*/  BSYNC B1 ;  /* 0x0000000000017941 */ /* 0x000fea0003800000 */
.L_x_162:
        /* <DEDUP_REMOVED lines=9> */
.L_x_165:
[----:B------:R-:W-:Y:S05]  /*5d80*/  BSYNC B1 ;  /* 0x0000000000017941 */ /* 0x000fea0003800000 */
.L_x_164:
        /* <DEDUP_REMOVED lines=10> */
.L_x_167:
[----:B------:R-:W-:Y:S05]  /*5e30*/  BSYNC B1 ;  /* 0x0000000000017941 */ /* 0x000fea0003800000 */
.L_x_166:
        /* <DEDUP_REMOVED lines=10> */
.L_x_169:
[----:B------:R-:W-:Y:S05]  /*5ee0*/  BSYNC B1 ;  /* 0x0000000000017941 */ /* 0x000fea0003800000 */
.L_x_168:
        /* <DEDUP_REMOVED lines=9> */
.L_x_171:
[----:B------:R-:W-:Y:S05]  /*5f80*/  BSYNC B1 ;  /* 0x0000000000017941 */ /* 0x000fea0003800000 */
.L_x_170:
        /* <DEDUP_REMOVED lines=9> */
.L_x_173:
[----:B------:R-:W-:Y:S05]  /*6020*/  BSYNC B1 ;  /* 0x0000000000017941 */ /* 0x000fea0003800000 */
.L_x_172:
        /* <DEDUP_REMOVED lines=10> */
.L_x_175:
[----:B------:R-:W-:Y:S05]  /*60d0*/  BSYNC B1 ;  /* 0x0000000000017941 */ /* 0x000fea0003800000 */
.L_x_174:
        /* <DEDUP_REMOVED lines=10> */
.L_x_177:
[----:B------:R-:W-:Y:S05]  /*6180*/  BSYNC B1 ;  /* 0x0000000000017941 */ /* 0x000fea0003800000 */
.L_x_176:
        /* <DEDUP_REMOVED lines=9> */
.L_x_179:
[----:B------:R-:W-:Y:S05]  /*6220*/  BSYNC B1 ;  /* 0x0000000000017941 */ /* 0x000fea0003800000 */
.L_x_178:
        /* <DEDUP_REMOVED lines=9> */
.L_x_181:
[----:B------:R-:W-:Y:S05]  /*62c0*/  BSYNC B1 ;  /* 0x0000000000017941 */ /* 0x000fea0003800000 */
.L_x_180:
        /* <DEDUP_REMOVED lines=10> */
.L_x_183:
[----:B------:R-:W-:Y:S05]  /*6370*/  BSYNC B1 ;  /* 0x0000000000017941 */ /* 0x000fea0003800000 */
.L_x_182:
        /* <DEDUP_REMOVED lines=10> */
.L_x_185:
[----:B------:R-:W-:Y:S05]  /*6420*/  BSYNC B1 ;  /* 0x0000000000017941 */ /* 0x000fea0003800000 */
.L_x_184:
        /* <DEDUP_REMOVED lines=9> */
.L_x_187:
[----:B------:R-:W-:Y:S05]  /*64c0*/  BSYNC B1 ;  /* 0x0000000000017941 */ /* 0x000fea0003800000 */
.L_x_186:
[----:B0----5:R-:W-:Y:S01]  /*64d0*/  HADD2.F32 R0, -RZ, R18.H0_H0 ;  /* 0x20000012ff007230 */ /* 0x021fe20000004100 */
[----:B------:R-:W-:Y:S01]  /*64e0*/  ISETP.GT.AND P1, PT, R4, 0x8, P1 ;  /* 0x000000080400780c */ /* 0x000fe20000f24270 */
[----:B---34-:R-:W-:Y:S01]  /*64f0*/  @P0 IMAD.MOV.U32 R6, RZ, RZ, R8 ;  /* 0x000000ffff060224 */ /* 0x018fe200078e0008 */
[----:B------:R-:W-:Y:S01]  /*6500*/  BSSY B1, `(.L_x_188) ;  /* 0x0000008000017945 */ /* 0x000fe20003800000 */
[----:B------:R-:W-:Y:S02]  /*6510*/  @P0 IMAD.MOV.U32 R7, RZ, RZ, R9 ;  /* 0x000000ffff070224 */ /* 0x000fe400078e0009 */
[----:B------:R-:W-:-:S04]  /*6520*/  FMUL R5, R0, R23 ;  /* 0x0000001700057220 */ /* 0x000fc80000400000 */
[----:B------:R-:W-:-:S05]  /*6530*/  FFMA R5, R38, R22, R5 ;  /* 0x0000001626057223 */ /* 0x000fca0000000005 */
[----:B------:R-:W-:-:S05]  /*6540*/  F2FP.F16.F32.PACK_AB R5, RZ, R5 ;  /* 0x00000005ff05723e */ /* 0x000fca00000000ff */
[----:B------:R0:W-:Y:S01]  /*6550*/  @P0 STG.E.U16 desc[UR50][R6.64+0x130], R5 ;  /* 0x0001300506000986 */ /* 0x0001e2000c101532 */
[----:B------:R-:W-:Y:S05]  /*6560*/  @!P1 BRA `(.L_x_189) ;  /* 0x0000000000049947 */ /* 0x000fea0003800000 */
[----:B------:R3:W5:Y:S02]  /*6570*/  LDG.E.LTC128B.U16 R18, desc[UR50][R2.64+0x132] ;  /* 0x0001323202127981 */ /* 0x000764000c1e1520 */
.L_x_189:
[----:B------:R-:W-:Y:S05]  /*6580*/  BSYNC B1 ;  /* 0x0000000000017941 */ /* 0x000fea0003800000 */
.L_x_188:
[----:B------:R-:W-:Y:S05]  /*6590*/  @!P1 BRA `(.L_x_190) ;  /* 0x0000001400e09947 */ /* 0x000fea0003800000 */
[----:B-----5:R-:W-:-:S05]  /*65a0*/  HADD2.F32 R18, -RZ, R18.H0_H0 ;  /* 0x20000012ff127230 */ /* 0x020fca0000004100 */
[----:B------:R-:W-:-:S04]  /*65b0*/  FMUL R18, R18, R23 ;  /* 0x0000001712127220 */ /* 0x000fc80000400000 */
[----:B------:R-:W-:-:S05]  /*65c0*/  FFMA R18, R39, R22, R18 ;  /* 0x0000001627127223 */ /* 0x000fca0000000012 */
[----:B------:R-:W-:-:S05]  /*65d0*/  F2FP.F16.F32.PACK_AB R18, RZ, R18 ;  /* 0x00000012ff12723e */ /* 0x000fca00000000ff */
[----:B------:R4:W-:Y:S01]  /*65e0*/  STG.E.U16 desc[UR50][R8.64+0x132], R18 ;  /* 0x0001321208007986 */ /* 0x0009e2000c101532 */
[----:B------:R-:W-:Y:S05]  /*65f0*/  BRA `(.L_x_190) ;  /* 0x0000001400c87947 */ /* 0x000fea0003800000 */
.L_x_33:
[----:B------:R-:W-:Y:S01]  /*6600*/  ULDC.64 UR4, c[0x0][0x5c0] ;  /* 0x0001700000047ab9 */ /* 0x000fe20000000a00 */
[----:B------:R-:W-:Y:S01]  /*6610*/  ISETP.GT.AND P3, PT, R0, 0x1, PT ;  /* 0x000000010000780c */ /* 0x000fe20003f64270 */
[-C--:B------:R-:W-:Y:S01]  /*6620*/  FMUL R88, R88, R22.reuse ;  /* 0x0000001658587220 */ /* 0x080fe20000400000 */
[----:B------:R-:W-:Y:S01]  /*6630*/  LEA R6, P1, R8, UR4, 0x1 ;  /* 0x0000000408067c11 */ /* 0x000fe2000f8208ff */
[-C--:B------:R-:W-:Y:S01]  /*6640*/  FMUL R89, R89, R22.reuse ;  /* 0x0000001659597220 */ /* 0x080fe20000400000 */
[----:B------:R-:W-:Y:S01]  /*6650*/  SHF.L.U64.HI R3, R2, 0x4, R3 ;  /* 0x0000000402037819 */ /* 0x000fe20000010203 */
[-C--:B------:R-:W-:Y:S01]  /*6660*/  FMUL R90, R90, R22.reuse ;  /* 0x000000165a5a7220 */ /* 0x080fe20000400000 */
[----:B------:R-:W-:Y:S01]  /*6670*/  LEA.HI.X R7, R8, UR5, R127, 0x1, P1 ;  /* 0x0000000508077c11 */ /* 0x000fe200088f0c7f */
[-C--:B------:R-:W-:Y:S01]  /*6680*/  FMUL R91, R91, R22.reuse ;  /* 0x000000165b5b7220 */ /* 0x080fe20000400000 */
[----:B------:R-:W-:Y:S01]  /*6690*/  ISETP.GT.AND P1, PT, R4, RZ, P3 ;  /* 0x000000ff0400720c */ /* 0x000fe20001f24270 */
[----:B------:R-:W-:Y:S01]  /*66a0*/  FMUL R92, R92, R22 ;  /* 0x000000165c5c7220 */ /* 0x000fe20000400000 */
[----:B------:R-:W-:Y:S01]  /*66b0*/  F2FP.F16.F32.PACK_AB R88, RZ, R88 ;  /* 0x00000058ff58723e */ /* 0x000fe200000000ff */
[-C--:B------:R-:W-:Y:S01]  /*66c0*/  FMUL R93, R93, R22.reuse ;  /* 0x000000165d5d7220 */ /* 0x080fe20000400000 */
[----:B------:R-:W-:Y:S01]  /*66d0*/  F2FP.F16.F32.PACK_AB R89, RZ, R89 ;  /* 0x00000059ff59723e */ /* 0x000fe200000000ff */
[----:B------:R-:W-:Y:S01]  /*66e0*/  FMUL R94, R94, R22 ;  /* 0x000000165e5e7220 */ /* 0x000fe20000400000 */
[----:B------:R-:W-:Y:S01]  /*66f0*/  LEA R2, P5, R2, R6, 0x4 ;  /* 0x0000000602027211 */ /* 0x000fe200078a20ff */
[----:B------:R-:W-:Y:S01]  /*6700*/  @P2 STG.E.U16 desc[UR50][R6.64], R88 ;  /* 0x0000005806002986 */ /* 0x000fe2000c101532 */
[----:B------:R-:W-:Y:S01]  /*6710*/  ISETP.GT.AND P2, PT, R0, 0x8, PT ;  /* 0x000000080000780c */ /* 0x000fe20003f44270 */
[-C--:B------:R-:W-:Y:S01]  /*6720*/  FMUL R95, R95, R22.reuse ;  /* 0x000000165f5f7220 */ /* 0x080fe20000400000 */
[C---:B------:R-:W-:Y:S01]  /*6730*/  ISETP.GT.AND P3, PT, R4.reuse, 0x8, P3 ;  /* 0x000000080400780c */ /* 0x040fe20001f64270 */
[----:B------:R-:W-:Y:S01]  /*6740*/  IMAD.X R3, R3, 0x1, R7, P5 ;  /* 0x0000000103037824 */ /* 0x000fe200028e0607 */
[C---:B------:R-:W-:Y:S01]  /*6750*/  ISETP.GT.AND P4, PT, R4.reuse, RZ, P2 ;  /* 0x000000ff0400720c */ /* 0x040fe20001784270 */
[----:B------:R-:W-:Y:S01]  /*6760*/  @P1 STG.E.U16 desc[UR50][R6.64+0x2], R89 ;  /* 0x0000025906001986 */ /* 0x000fe2000c101532 */
[----:B------:R-:W-:Y:S01]  /*6770*/  ISETP.GT.AND P1, PT, R4, 0x8, P0 ;  /* 0x000000080400780c */ /* 0x000fe20000724270 */
[-C--:B------:R-:W-:Y:S01]  /*6780*/  FMUL R96, R96, R22.reuse ;  /* 0x0000001660607220 */ /* 0x080fe20000400000 */
[----:B------:R-:W-:Y:S01]  /*6790*/  ISETP.GT.AND P0, PT, R0, 0x9, PT ;  /* 0x000000090000780c */ /* 0x000fe20003f04270 */
[----:B------:R-:W-:Y:S01]  /*67a0*/  FMUL R97, R97, R22 ;  /* 0x0000001661617220 */ /* 0x000fe20000400000 */
[----:B------:R-:W-:Y:S01]  /*67b0*/  F2FP.F16.F32.PACK_AB R90, RZ, R90 ;  /* 0x0000005aff5a723e */ /* 0x000fe200000000ff */
[-C--:B------:R-:W-:Y:S01]  /*67c0*/  FMUL R98, R98, R22.reuse ;  /* 0x0000001662627220 */ /* 0x080fe20000400000 */
[----:B------:R-:W-:Y:S01]  /*67d0*/  ISETP.GT.AND P5, PT, R4, RZ, P0 ;  /* 0x000000ff0400720c */ /* 0x000fe200007a4270 */
[-C--:B------:R-:W-:Y:S01]  /*67e0*/  FMUL R99, R99, R22.reuse ;  /* 0x0000001663637220 */ /* 0x080fe20000400000 */
[----:B------:R-:W-:Y:S01]  /*67f0*/  F2FP.F16.F32.PACK_AB R91, RZ, R91 ;  /* 0x0000005bff5b723e */ /* 0x000fe200000000ff */
[----:B------:R-:W-:Y:S01]  /*6800*/  FMUL R100, R100, R22 ;  /* 0x0000001664647220 */ /* 0x000fe20000400000 */
[----:B------:R-:W-:Y:S01]  /*6810*/  F2FP.F16.F32.PACK_AB R92, RZ, R92 ;  /* 0x0000005cff5c723e */ /* 0x000fe200000000ff */
[-C--:B------:R-:W-:Y:S01]  /*6820*/  FMUL R101, R101, R22.reuse ;  /* 0x0000001665657220 */ /* 0x080fe20000400000 */
[----:B------:R-:W-:Y:S01]  /*6830*/  F2FP.F16.F32.PACK_AB R93, RZ, R93 ;  /* 0x0000005dff5d723e */ /* 0x000fe200000000ff */
[----:B------:R-:W-:Y:S01]  /*6840*/  @P1 STG.E.U16 desc[UR50][R2.64], R90 ;  /* 0x0000005a02001986 */ /* 0x000fe2000c101532 */
[----:B------:R-:W-:Y:S01]  /*6850*/  ISETP.GT.AND P1, PT, R4, 0x8, P2 ;  /* 0x000000080400780c */ /* 0x000fe20001724270 */
[-C--:B------:R-:W-:Y:S01]  /*6860*/  FMUL R102, R102, R22.reuse ;  /* 0x0000001666667220 */ /* 0x080fe20000400000 */
[----:B------:R-:W-:Y:S01]  /*6870*/  ISETP.GT.AND P2, PT, R4, 0x8, P0 ;  /* 0x000000080400780c */ /* 0x000fe20000744270 */
[----:B------:R-:W-:Y:S01]  /*6880*/  @P3 STG.E.U16 desc[UR50][R2.64+0x2], R91 ;  /* 0x0000025b02003986 */ /* 0x000fe2000c101532 */
[C---:B------:R-:W-:Y:S01]  /*6890*/  ISETP.GT.AND P3, PT, R0.reuse, 0x10, PT ;  /* 0x000000100000780c */ /* 0x040fe20003f64270 */
[-C--:B------:R-:W-:Y:S01]  /*68a0*/  FMUL R103, R103, R22.reuse ;  /* 0x0000001667677220 */ /* 0x080fe20000400000 */
[----:B------:R-:W-:Y:S01]  /*68b0*/  ISETP.GT.AND P0, PT, R0, 0x11, PT ;  /* 0x000000110000780c */ /* 0x000fe20003f04270 */
[----:B------:R-:W-:Y:S01]  /*68c0*/  @P4 STG.E.U16 desc[UR50][R6.64+0x10], R92 ;  /* 0x0000105c06004986 */ /* 0x000fe2000c101532 */
[----:B------:R-:W-:Y:S01]  /*68d0*/  ISETP.GT.AND P4, PT, R4, RZ, P3 ;  /* 0x000000ff0400720c */ /* 0x000fe20001f84270 */
[----:B------:R-:W-:Y:S01]  /*68e0*/  FMUL R72, R72, R22 ;  /* 0x0000001648487220 */ /* 0x000fe20000400000 */
[----:B------:R-:W-:Y:S01]  /*68f0*/  F2FP.F16.F32.PACK_AB R94, RZ, R94 ;  /* 0x0000005eff5e723e */ /* 0x000fe200000000ff */
[----:B------:R-:W-:Y:S01]  /*6900*/  @P5 STG.E.U16 desc[UR50][R6.64+0x12], R93 ;  /* 0x0000125d06005986 */ /* 0x000fe2000c101532 */
[----:B------:R-:W-:Y:S01]  /*6910*/  ISETP.GT.AND P5, PT, R4, RZ, P0 ;  /* 0x000000ff0400720c */ /* 0x000fe200007a4270 */
[----:B------:R-:W-:Y:S01]  /*6920*/  FMUL R73, R73, R22 ;  /* 0x0000001649497220 */ /* 0x000fe20000400000 */
[----:B------:R-:W-:Y:S01]  /*6930*/  F2FP.F16.F32.PACK_AB R95, RZ, R95 ;  /* 0x0000005fff5f723e */ /* 0x000fe200000000ff */
[----:B------:R-:W-:Y:S01]  /*6940*/  @P1 STG.E.U16 desc[UR50][R2.64+0x10], R94 ;  /* 0x0000105e02001986 */ /* 0x000fe2000c101532 */
[----:B------:R-:W-:Y:S01]  /*6950*/  F2FP.F16.F32.PACK_AB R96, RZ, R96 ;  /* 0x00000060ff60723e */ /* 0x000fe200000000ff */
[-C--:B------:R-:W-:Y:S01]  /*6960*/  FMUL R74, R74, R22.reuse ;  /* 0x000000164a4a7220 */ /* 0x080fe20000400000 */
[----:B------:R-:W-:Y:S01]  /*6970*/  ISETP.GT.AND P1, PT, R4, 0x8, P3 ;  /* 0x000000080400780c */ /* 0x000fe20001f24270 */
[----:B------:R-:W-:Y:S01]  /*6980*/  @P2 STG.E.U16 desc[UR50][R2.64+0x12], R95 ;  /* 0x0000125f02002986 */ /* 0x000fe2000c101532 */
[----:B------:R-:W-:Y:S01]  /*6990*/  F2FP.F16.F32.PACK_AB R97, RZ, R97 ;  /* 0x00000061ff61723e */ /* 0x000fe200000000ff */
[-C--:B------:R-:W-:Y:S01]  /*69a0*/  FMUL R75, R75, R22.reuse ;  /* 0x000000164b4b7220 */ /* 0x080fe20000400000 */
[----:B------:R-:W-:Y:S01]  /*69b0*/  ISETP.GT.AND P3, PT, R0, 0x18, PT ;  /* 0x000000180000780c */ /* 0x000fe20003f64270 */
[----:B------:R-:W-:Y:S01]  /*69c0*/  @P4 STG.E.U16 desc[UR50][R6.64+0x20], R96 ;  /* 0x0000206006004986 */ /* 0x000fe2000c101532 */
[----:B------:R-:W-:Y:S01]  /*69d0*/  ISETP.GT.AND P2, PT, R4, 0x8, P0 ;  /* 0x000000080400780c */ /* 0x000fe20000744270 */
[-C--:B------:R-:W-:Y:S01]  /*69e0*/  FMUL R76, R76, R22.reuse ;  /* 0x000000164c4c7220 */ /* 0x080fe20000400000 */
[----:B------:R-:W-:Y:S01]  /*69f0*/  ISETP.GT.AND P0, PT, R0, 0x19, PT ;  /* 0x000000190000780c */ /* 0x000fe20003f04270 */
[----:B------:R-:W-:Y:S01]  /*6a00*/  @P5 STG.E.U16 desc[UR50][R6.64+0x22], R97 ;  /* 0x0000226106005986 */ /* 0x000fe2000c101532 */
[C---:B------:R-:W-:Y:S01]  /*6a10*/  ISETP.GT.AND P4, PT, R4.reuse, RZ, P3 ;  /* 0x000000ff0400720c */ /* 0x040fe20001f84270 */
[-C--:B------:R-:W-:Y:S01]  /*6a20*/  FMUL R77, R77, R22.reuse ;  /* 0x000000164d4d7220 */ /* 0x080fe20000400000 */
[----:B------:R-:W-:Y:S01]  /*6a30*/  ISETP.GT.AND P5, PT, R4, RZ, P0 ;  /* 0x000000ff0400720c */ /* 0x000fe200007a4270 */
[----:B------:R-:W-:Y:S01]  /*6a40*/  FMUL R78, R78, R22 ;  /* 0x000000164e4e7220 */ /* 0x000fe20000400000 */
[----:B------:R-:W-:Y:S01]  /*6a50*/  F2FP.F16.F32.PACK_AB R98, RZ, R98 ;  /* 0x00000062ff62723e */ /* 0x000fe200000000ff */
[-C--:B------:R-:W-:Y:S01]  /*6a60*/  FMUL R79, R79, R22.reuse ;  /* 0x000000164f4f7220 */ /* 0x080fe20000400000 */
[----:B------:R-:W-:Y:S01]  /*6a70*/  F2FP.F16.F32.PACK_AB R99, RZ, R99 ;  /* 0x00000063ff63723e */ /* 0x000fe200000000ff */
[----:B------:R-:W-:Y:S01]  /*6a80*/  FMUL R80, R80, R22 ;  /* 0x0000001650507220 */ /* 0x000fe20000400000 */
[----:B------:R-:W-:Y:S01]  /*6a90*/  F2FP.F16.F32.PACK_AB R100, RZ, R100 ;  /* 0x00000064ff64723e */ /* 0x000fe200000000ff */
[----:B------:R-:W-:Y:S01]  /*6aa0*/  @P1 STG.E.U16 desc[UR50][R2.64+0x20], R98 ;  /* 0x0000206202001986 */ /* 0x000fe2000c101532 */
[----:B------:R-:W-:Y:S01]  /*6ab0*/  ISETP.GT.AND P1, PT, R4, 0x8, P3 ;  /* 0x000000080400780c */ /* 0x000fe20001f24270 */
[-C--:B------:R-:W-:Y:S01]  /*6ac0*/  FMUL R81, R81, R22.reuse ;  /* 0x0000001651517220 */ /* 0x080fe20000400000 */
[----:B------:R-:W-:Y:S01]  /*6ad0*/  F2FP.F16.F32.PACK_AB R101, RZ, R101 ;  /* 0x00000065ff65723e */ /* 0x000fe200000000ff */
[----:B------:R-:W-:Y:S01]  /*6ae0*/  @P2 STG.E.U16 desc[UR50][R2.64+0x22], R99 ;  /* 0x0000226302002986 */ /* 0x000fe2000c101532 */
[----:B------:R-:W-:Y:S01]  /*6af0*/  ISETP.GT.AND P3, PT, R0, 0x20, PT ;  /* 0x000000200000780c */ /* 0x000fe20003f64270 */
[-C--:B------:R-:W-:Y:S01]  /*6b00*/  FMUL R82, R82, R22.reuse ;  /* 0x0000001652527220 */ /* 0x080fe20000400000 */
[----:B------:R-:W-:Y:S01]  /*6b10*/  ISETP.GT.AND P2, PT, R4, 0x8, P0 ;  /* 0x000000080400780c */ /* 0x000fe20000744270 */
[----:B------:R-:W-:Y:S01]  /*6b20*/  @P4 STG.E.U16 desc[UR50][R6.64+0x30], R100 ;  /* 0x0000306406004986 */ /* 0x000fe2000c101532 */
[----:B------:R-:W-:Y:S01]  /*6b30*/  ISETP.GT.AND P0, PT, R0, 0x21, PT ;  /* 0x000000210000780c */ /* 0x000fe20003f04270 */
[-C--:B------:R-:W-:Y:S01]  /*6b40*/  FMUL R83, R83, R22.reuse ;  /* 0x0000001653537220 */ /* 0x080fe20000400000 */
[C---:B------:R-:W-:Y:S01]  /*6b50*/  ISETP.GT.AND P4, PT, R4.reuse, RZ, P3 ;  /* 0x000000ff0400720c */ /* 0x040fe20001f84270 */
[----:B------:R-:W-:Y:S01]  /*6b60*/  @P5 STG.E.U16 desc[UR50][R6.64+0x32], R101 ;  /* 0x0000326506005986 */ /* 0x000fe2000c101532 */
        /* <DEDUP_REMOVED lines=169> */
[----:B------:R-:W-:Y:S01]  /*7600*/  FMUL R39, R39, R22 ;  /* 0x0000001627277220 */ /* 0x000fe20000400000 */
[----:B------:R-:W-:Y:S01]  /*7610*/  F2FP.F16.F32.PACK_AB R41, RZ, R41 ;  /* 0x00000029ff29723e */ /* 0x000fe200000000ff */
[----:B------:R-:W-:Y:S01]  /*7620*/  @P2 STG.E.U16 desc[UR50][R2.64+0xb2], R71 ;  /* 0x0000b24702002986 */ /* 0x000fe2000c101532 */
[----:B------:R-:W-:-:S02]  /*7630*/  ISETP.GT.AND P3, PT, R0, 0x68, PT ;  /* 0x000000680000780c */ /* 0x000fc40003f64270 */
[----:B------:R-:W-:Y:S01]  /*7640*/  ISETP.GT.AND P2, PT, R4, 0x8, P0 ;  /* 0x000000080400780c */ /* 0x000fe20000744270 */
[----:B------:R-:W-:Y:S01]  /*7650*/  @P4 STG.E.U16 desc[UR50][R6.64+0xc0], R40 ;  /* 0x0000c02806004986 */ /* 0x000fe2000c101532 */
[----:B------:R-:W-:Y:S02]  /*7660*/  ISETP.GT.AND P0, PT, R0, 0x69, PT ;  /* 0x000000690000780c */ /* 0x000fe40003f04270 */
[C---:B------:R-:W-:Y:S01]  /*7670*/  ISETP.GT.AND P4, PT, R4.reuse, RZ, P3 ;  /* 0x000000ff0400720c */ /* 0x040fe20001f84270 */
[----:B------:R-:W-:Y:S01]  /*7680*/  @P5 STG.E.U16 desc[UR50][R6.64+0xc2], R41 ;  /* 0x0000c22906005986 */ /* 0x000fe2000c101532 */
[----:B------:R-:W-:Y:S02]  /*7690*/  ISETP.GT.AND P5, PT, R4, RZ, P0 ;  /* 0x000000ff0400720c */ /* 0x000fe400007a4270 */
[----:B------:R-:W-:Y:S02]  /*76a0*/  F2FP.F16.F32.PACK_AB R42, RZ, R42 ;  /* 0x0000002aff2a723e */ /* 0x000fe400000000ff */
[----:B------:R-:W-:-:S02]  /*76b0*/  F2FP.F16.F32.PACK_AB R43, RZ, R43 ;  /* 0x0000002bff2b723e */ /* 0x000fc400000000ff */
[----:B------:R-:W-:Y:S01]  /*76c0*/  F2FP.F16.F32.PACK_AB R44, RZ, R44 ;  /* 0x0000002cff2c723e */ /* 0x000fe200000000ff */
[----:B------:R-:W-:Y:S01]  /*76d0*/  @P1 STG.E.U16 desc[UR50][R2.64+0xc0], R42 ;  /* 0x0000c02a02001986 */ /* 0x000fe2000c101532 */
[----:B------:R-:W-:Y:S02]  /*76e0*/  ISETP.GT.AND P1, PT, R4, 0x8, P3 ;  /* 0x000000080400780c */ /* 0x000fe40001f24270 */
[----:B------:R-:W-:Y:S01]  /*76f0*/  F2FP.F16.F32.PACK_AB R45, RZ, R45 ;  /* 0x0000002dff2d723e */ /* 0x000fe200000000ff */
[----:B------:R-:W-:Y:S01]  /*7700*/  @P2 STG.E.U16 desc[UR50][R2.64+0xc2], R43 ;  /* 0x0000c22b02002986 */ /* 0x000fe2000c101532 */
[----:B------:R-:W-:Y:S02]  /*7710*/  ISETP.GT.AND P3, PT, R0, 0x70, PT ;  /* 0x000000700000780c */ /* 0x000fe40003f64270 */
[----:B------:R-:W-:Y:S01]  /*7720*/  ISETP.GT.AND P2, PT, R4, 0x8, P0 ;  /* 0x000000080400780c */ /* 0x000fe20000744270 */
[----:B------:R-:W-:Y:S01]  /*7730*/  @P4 STG.E.U16 desc[UR50][R6.64+0xd0], R44 ;  /* 0x0000d02c06004986 */ /* 0x000fe2000c101532 */
[----:B------:R-:W-:-:S02]  /*7740*/  ISETP.GT.AND P0, PT, R0, 0x71, PT ;  /* 0x000000710000780c */ /* 0x000fc40003f04270 */
[C---:B------:R-:W-:Y:S01]  /*7750*/  ISETP.GT.AND P4, PT, R4.reuse, RZ, P3 ;  /* 0x000000ff0400720c */ /* 0x040fe20001f84270 */
[----:B------:R-:W-:Y:S01]  /*7760*/  @P5 STG.E.U16 desc[UR50][R6.64+0xd2], R45 ;  /* 0x0000d22d06005986 */ /* 0x000fe2000c101532 */
[C---:B------:R-:W-:Y:S02]  /*7770*/  ISETP.GT.AND P5, PT, R4.reuse, RZ, P0 ;  /* 0x000000ff0400720c */ /* 0x040fe400007a4270 */
[----:B------:R-:W-:Y:S02]  /*7780*/  F2FP.F16.F32.PACK_AB R46, RZ, R46 ;  /* 0x0000002eff2e723e */ /* 0x000fe400000000ff */
[----:B------:R-:W-:Y:S02]  /*7790*/  F2FP.F16.F32.PACK_AB R47, RZ, R47 ;  /* 0x0000002fff2f723e */ /* 0x000fe400000000ff */
[----:B------:R-:W-:Y:S01]  /*77a0*/  F2FP.F16.F32.PACK_AB R48, RZ, R48 ;  /* 0x00000030ff30723e */ /* 0x000fe200000000ff */
[----:B------:R-:W-:Y:S01]  /*77b0*/  @P1 STG.E.U16 desc[UR50][R2.64+0xd0], R46 ;  /* 0x0000d02e02001986 */ /* 0x000fe2000c101532 */
[----:B------:R-:W-:-:S02]  /*77c0*/  ISETP.GT.AND P1, PT, R4, 0x8, P3 ;  /* 0x000000080400780c */ /* 0x000fc40001f24270 */
[----:B------:R-:W-:Y:S01]  /*77d0*/  F2FP.F16.F32.PACK_AB R49, RZ, R49 ;  /* 0x00000031ff31723e */ /* 0x000fe200000000ff */
[----:B------:R-:W-:Y:S01]  /*77e0*/  @P2 STG.E.U16 desc[UR50][R2.64+0xd2], R47 ;  /* 0x0000d22f02002986 */ /* 0x000fe2000c101532 */
[----:B------:R-:W-:Y:S02]  /*77f0*/  ISETP.GT.AND P2, PT, R0, 0x78, PT ;  /* 0x000000780000780c */ /* 0x000fe40003f44270 */
[----:B------:R-:W-:Y:S01]  /*7800*/  ISETP.GT.AND P0, PT, R4, 0x8, P0 ;  /* 0x000000080400780c */ /* 0x000fe20000704270 */
[----:B------:R-:W-:Y:S01]  /*7810*/  @P4 STG.E.U16 desc[UR50][R6.64+0xe0], R48 ;  /* 0x0000e03006004986 */ /* 0x000fe2000c101532 */
[----:B------:R-:W-:Y:S02]  /*7820*/  ISETP.GT.AND P3, PT, R0, 0x79, PT ;  /* 0x000000790000780c */ /* 0x000fe40003f64270 */
[C---:B------:R-:W-:Y:S01]  /*7830*/  ISETP.GT.AND P4, PT, R4.reuse, RZ, P2 ;  /* 0x000000ff0400720c */ /* 0x040fe20001784270 */
[----:B------:R-:W-:Y:S01]  /*7840*/  @P5 STG.E.U16 desc[UR50][R6.64+0xe2], R49 ;  /* 0x0000e23106005986 */ /* 0x000fe2000c101532 */
[----:B------:R-:W-:-:S02]  /*7850*/  ISETP.GT.AND P5, PT, R4, RZ, P3 ;  /* 0x000000ff0400720c */ /* 0x000fc40001fa4270 */
[----:B------:R-:W-:Y:S02]  /*7860*/  F2FP.F16.F32.PACK_AB R50, RZ, R50 ;  /* 0x00000032ff32723e */ /* 0x000fe400000000ff */
[----:B------:R-:W-:Y:S02]  /*7870*/  F2FP.F16.F32.PACK_AB R51, RZ, R51 ;  /* 0x00000033ff33723e */ /* 0x000fe400000000ff */
[----:B------:R-:W-:Y:S01]  /*7880*/  F2FP.F16.F32.PACK_AB R52, RZ, R52 ;  /* 0x00000034ff34723e */ /* 0x000fe200000000ff */
[----:B------:R-:W-:Y:S01]  /*7890*/  @P1 STG.E.U16 desc[UR50][R2.64+0xe0], R50 ;  /* 0x0000e03202001986 */ /* 0x000fe2000c101532 */
[C---:B------:R-:W-:Y:S02]  /*78a0*/  ISETP.GT.AND P1, PT, R4.reuse, 0x8, P2 ;  /* 0x000000080400780c */ /* 0x040fe40001724270 */
[----:B------:R-:W-:Y:S01]  /*78b0*/  F2FP.F16.F32.PACK_AB R53, RZ, R53 ;  /* 0x00000035ff35723e */ /* 0x000fe200000000ff */
[----:B------:R-:W-:Y:S01]  /*78c0*/  @P0 STG.E.U16 desc[UR50][R2.64+0xe2], R51 ;  /* 0x0000e23302000986 */ /* 0x000fe2000c101532 */
[----:B------:R-:W-:-:S02]  /*78d0*/  ISETP.GT.AND P2, PT, R4, 0x8, P3 ;  /* 0x000000080400780c */ /* 0x000fc40001f44270 */
[C---:B------:R-:W-:Y:S01]  /*78e0*/  ISETP.GT.AND P3, PT, R0.reuse, 0x80, PT ;  /* 0x000000800000780c */ /* 0x040fe20003f64270 */
        /* <DEDUP_REMOVED lines=9> */
[----:B------:R-:W-:Y:S02]  /*7980*/  F2FP.F16.F32.PACK_AB R25, RZ, R25 ;  /* 0x00000019ff19723e */ /* 0x000fe400000000ff */
[C---:B------:R-:W-:Y:S01]  /*7990*/  ISETP.GT.AND P1, PT, R4.reuse, 0x8, P3 ;  /* 0x000000080400780c */ /* 0x040fe20001f24270 */
[----:B------:R-:W-:Y:S01]  /*79a0*/  @P2 STG.E.U16 desc[UR50][R2.64+0xf2], R55 ;  /* 0x0000f23702002986 */ /* 0x000fe2000c101532 */
[----:B------:R-:W-:Y:S02]  /*79b0*/  ISETP.GT.AND P0, PT, R4, 0x8, P0 ;  /* 0x000000080400780c */ /* 0x000fe40000704270 */
[----:B------:R-:W-:Y:S01]  /*79c0*/  F2FP.F16.F32.PACK_AB R26, RZ, R26 ;  /* 0x0000001aff1a723e */ /* 0x000fe200000000ff */
[----:B------:R-:W-:Y:S01]  /*79d0*/  @P4 STG.E.U16 desc[UR50][R6.64+0x100], R24 ;  /* 0x0001001806004986 */ /* 0x000fe2000c101532 */
[----:B------:R-:W-:-:S02]  /*79e0*/  ISETP.GT.AND P4, PT, R0, 0x88, PT ;  /* 0x000000880000780c */ /* 0x000fc40003f84270 */
[----:B------:R-:W-:Y:S01]  /*79f0*/  F2FP.F16.F32.PACK_AB R27, RZ, R27 ;  /* 0x0000001bff1b723e */ /* 0x000fe200000000ff */
[----:B------:R-:W-:Y:S01]  /*7a00*/  @P5 STG.E.U16 desc[UR50][R6.64+0x102], R25 ;  /* 0x0001021906005986 */ /* 0x000fe2000c101532 */
[----:B------:R-:W-:Y:S02]  /*7a10*/  ISETP.GT.AND P5, PT, R0, 0x89, PT ;  /* 0x000000890000780c */ /* 0x000fe40003fa4270 */
[C---:B------:R-:W-:Y:S01]  /*7a20*/  ISETP.GT.AND P2, PT, R4.reuse, RZ, P4 ;  /* 0x000000ff0400720c */ /* 0x040fe20002744270 */
[----:B------:R-:W-:Y:S01]  /*7a30*/  @P1 STG.E.U16 desc[UR50][R2.64+0x100], R26 ;  /* 0x0001001a02001986 */ /* 0x000fe2000c101532 */
[----:B------:R-:W-:Y:S02]  /*7a40*/  ISETP.GT.AND P6, PT, R4, RZ, P5 ;  /* 0x000000ff0400720c */ /* 0x000fe40002fc4270 */
[----:B------:R-:W-:Y:S01]  /*7a50*/  F2FP.F16.F32.PACK_AB R28, RZ, R28 ;  /* 0x0000001cff1c723e */ /* 0x000fe200000000ff */
[----:B------:R-:W-:Y:S01]  /*7a60*/  @P0 STG.E.U16 desc[UR50][R2.64+0x102], R27 ;  /* 0x0001021b02000986 */ /* 0x000fe2000c101532 */
[----:B------:R-:W-:-:S02]  /*7a70*/  F2FP.F16.F32.PACK_AB R29, RZ, R29 ;  /* 0x0000001dff1d723e */ /* 0x000fc400000000ff */
[----:B------:R-:W-:Y:S02]  /*7a80*/  ISETP.GT.AND P4, PT, R4, 0x8, P4 ;  /* 0x000000080400780c */ /* 0x000fe40002784270 */
[C---:B------:R-:W-:Y:S02]  /*7a90*/  ISETP.GT.AND P3, PT, R0.reuse, 0x90, PT ;  /* 0x000000900000780c */ /* 0x040fe40003f64270 */
[----:B------:R-:W-:Y:S01]  /*7aa0*/  F2FP.F16.F32.PACK_AB R30, RZ, R30 ;  /* 0x0000001eff1e723e */ /* 0x000fe200000000ff */
[----:B------:R-:W-:Y:S01]  /*7ab0*/  @P2 STG.E.U16 desc[UR50][R6.64+0x110], R28 ;  /* 0x0001101c06002986 */ /* 0x000fe2000c101532 */
[----:B------:R-:W-:Y:S02]  /*7ac0*/  ISETP.GT.AND P2, PT, R0, 0x91, PT ;  /* 0x000000910000780c */ /* 0x000fe40003f44270 */
[----:B------:R-:W-:Y:S01]  /*7ad0*/  F2FP.F16.F32.PACK_AB R31, RZ, R31 ;  /* 0x0000001fff1f723e */ /* 0x000fe200000000ff */
[----:B------:R-:W-:Y:S01]  /*7ae0*/  @P6 STG.E.U16 desc[UR50][R6.64+0x112], R29 ;  /* 0x0001121d06006986 */ /* 0x000fe2000c101532 */
[----:B------:R-:W-:-:S02]  /*7af0*/  ISETP.GT.AND P6, PT, R4, 0x8, P5 ;  /* 0x000000080400780c */ /* 0x000fc40002fc4270 */
[C---:B------:R-:W-:Y:S01]  /*7b00*/  ISETP.GT.AND P5, PT, R4.reuse, RZ, P3 ;  /* 0x000000ff0400720c */ /* 0x040fe20001fa4270 */
[----:B------:R-:W-:Y:S01]  /*7b10*/  @P4 STG.E.U16 desc[UR50][R2.64+0x110], R30 ;  /* 0x0001101e02004986 */ /* 0x000fe2000c101532 */
[----:B------:R-:W-:Y:S02]  /*7b20*/  ISETP.GT.AND P4, PT, R4, RZ, P2 ;  /* 0x000000ff0400720c */ /* 0x000fe40001784270 */
[C---:B------:R-:W-:Y:S02]  /*7b30*/  ISETP.GT.AND P1, PT, R0.reuse, 0x98, PT ;  /* 0x000000980000780c */ /* 0x040fe40003f24270 */
[----:B------:R-:W-:Y:S02]  /*7b40*/  F2FP.F16.F32.PACK_AB R32, RZ, R32 ;  /* 0x00000020ff20723e */ /* 0x000fe400000000ff */
[----:B------:R-:W-:Y:S02]  /*7b50*/  ISETP.GT.AND P0, PT, R0, 0x99, PT ;  /* 0x000000990000780c */ /* 0x000fe40003f04270 */
[C---:B------:R-:W-:Y:S01]  /*7b60*/  ISETP.GT.AND P3, PT, R4.reuse, 0x8, P3 ;  /* 0x000000080400780c */ /* 0x040fe20001f64270 */
[----:B------:R-:W-:Y:S01]  /*7b70*/  @P6 STG.E.U16 desc[UR50][R2.64+0x112], R31 ;  /* 0x0001121f02006986 */ /* 0x000fe2000c101532 */
[----:B------:R-:W-:-:S02]  /*7b80*/  ISETP.GT.AND P6, PT, R4, RZ, P1 ;  /* 0x000000ff0400720c */ /* 0x000fc40000fc4270 */
[C---:B------:R-:W-:Y:S01]  /*7b90*/  ISETP.GT.AND P2, PT, R4.reuse, 0x8, P2 ;  /* 0x000000080400780c */ /* 0x040fe20001744270 */
[----:B------:R-:W-:Y:S01]  /*7ba0*/  @P5 STG.E.U16 desc[UR50][R6.64+0x120], R32 ;  /* 0x0001202006005986 */ /* 0x000fe2000c101532 */
[C---:B------:R-:W-:Y:S01]  /*7bb0*/  ISETP.GT.AND P5, PT, R4.reuse, RZ, P0 ;  /* 0x000000ff0400720c */ /* 0x040fe200007a4270 */
[----:B------:R-:W-:Y:S01]  /*7bc0*/  @P4 IMAD.MOV.U32 R5, RZ, RZ, R7 ;  /* 0x000000ffff054224 */ /* 0x000fe200078e0007 */
[C---:B------:R-:W-:Y:S02]  /*7bd0*/  ISETP.GT.AND P1, PT, R4.reuse, 0x8, P1 ;  /* 0x000000080400780c */ /* 0x040fe40000f24270 */
[----:B------:R-:W-:Y:S01]  /*7be0*/  ISETP.GT.AND P0, PT, R4, 0x8, P0 ;  /* 0x000000080400780c */ /* 0x000fe20000704270 */
[----:B------:R-:W-:Y:S01]  /*7bf0*/  @P4 IMAD.MOV.U32 R4, RZ, RZ, R6 ;  /* 0x000000ffff044224 */ /* 0x000fe200078e0006 */
[----:B------:R-:W-:Y:S02]  /*7c00*/  F2FP.F16.F32.PACK_AB R33, RZ, R33 ;  /* 0x00000021ff21723e */ /* 0x000fe400000000ff */
[----:B------:R-:W-:-:S02]  /*7c10*/  F2FP.F16.F32.PACK_AB R34, RZ, R34 ;  /* 0x00000022ff22723e */ /* 0x000fc400000000ff */
[----:B------:R-:W-:Y:S01]  /*7c20*/  F2FP.F16.F32.PACK_AB R35, RZ, R35 ;  /* 0x00000023ff23723e */ /* 0x000fe200000000ff */
[----:B------:R0:W-:Y:S01]  /*7c30*/  @P4 STG.E.U16 desc[UR50][R4.64+0x122], R33 ;  /* 0x0001222104004986 */ /* 0x0001e2000c101532 */
[----:B------:R-:W-:Y:S02]  /*7c40*/  F2FP.F16.F32.PACK_AB R36, RZ, R36 ;  /* 0x00000024ff24723e */ /* 0x000fe400000000ff */
[----:B------:R-:W-:Y:S01]  /*7c50*/  F2FP.F16.F32.PACK_AB R37, RZ, R37 ;  /* 0x00000025ff25723e */ /* 0x000fe200000000ff */
[----:B------:R-:W-:Y:S01]  /*7c60*/  @P3 STG.E.U16 desc[UR50][R2.64+0x120], R34 ;  /* 0x0001202202003986 */ /* 0x000fe2000c101532 */
[----:B------:R-:W-:Y:S02]  /*7c70*/  F2FP.F16.F32.PACK_AB R38, RZ, R38 ;  /* 0x00000026ff26723e */ /* 0x000fe400000000ff */
[----:B------:R-:W-:Y:S01]  /*7c80*/  F2FP.F16.F32.PACK_AB R39, RZ, R39 ;  /* 0x00000027ff27723e */ /* 0x000fe200000000ff */
[----:B------:R-:W-:Y:S01]  /*7c90*/  @P2 STG.E.U16 desc[UR50][R2.64+0x122], R35 ;  /* 0x0001222302002986 */ /* 0x000fe2000c101532 */
[----:B0-----:R-:W-:-:S02]  /*7ca0*/  @P6 IMAD.MOV.U32 R4, RZ, RZ, R6 ;  /* 0x000000ffff046224 */ /* 0x001fc400078e0006 */
[----:B------:R-:W-:-:S05]  /*7cb0*/  @P6 IMAD.MOV.U32 R5, RZ, RZ, R7 ;  /* 0x000000ffff056224 */ /* 0x000fca00078e0007 */
[----:B------:R0:W-:Y:S04]  /*7cc0*/  @P6 STG.E.U16 desc[UR50][R4.64+0x130], R36 ;  /* 0x0001302404006986 */ /* 0x0001e8000c101532 */
[----:B------:R1:W-:Y:S04]  /*7cd0*/  @P5 STG.E.U16 desc[UR50][R6.64+0x132], R37 ;  /* 0x0001322506005986 */ /* 0x0003e8000c101532 */
[----:B------:R1:W-:Y:S01]  /*7ce0*/  @P1 STG.E.U16 desc[UR50][R2.64+0x130], R38 ;  /* 0x0001302602001986 */ /* 0x0003e2000c101532 */
[----:B0-----:R-:W-:Y:S02]  /*7cf0*/  @P0 IMAD.MOV.U32 R4, RZ, RZ, R2 ;  /* 0x000000ffff040224 */ /* 0x001fe400078e0002 */
[----:B------:R-:W-:-:S05]  /*7d00*/  @P0 IMAD.MOV.U32 R5, RZ, RZ, R3 ;  /* 0x000000ffff050224 */ /* 0x000fca00078e0003 */
[----:B------:R1:W-:Y:S02]  /*7d10*/  @P0 STG.E.U16 desc[UR50][R4.64+0x132], R39 ;  /* 0x0001322704000986 */ /* 0x0003e4000c101532 */
.L_x_190:
[----:B------:R-:W-:Y:S05]  /*7d20*/  BSYNC B0 ;  /* 0x0000000000007941 */ /* 0x000fea0003800000 */
.L_x_32:
[----:B-123--:R-:W-:Y:S01]  /*7d30*/  IMAD.U32 R2, RZ, RZ, UR48 ;  /* 0x00000030ff027e24 */ /* 0x00efe2000f8e00ff */
[----:B------:R-:W-:Y:S01]  /*7d40*/  ULDC.64 UR4, c[0x0][0x650] ;  /* 0x0001940000047ab9 */ /* 0x000fe20000000a00 */
[----:B------:R-:W-:Y:S01]  /*7d50*/  IMAD.U32 R0, RZ, RZ, UR37 ;  /* 0x00000025ff007e24 */ /* 0x000fe2000f8e00ff */
[----:B------:R1:W-:Y:S01]  /*7d60*/  SYNCS.ARRIVE.TRANS64.A1T0 RZ, [R110+UR45], RZ ;  /* 0x000000ff6eff79a7 */ /* 0x0003e2000810002d */
[----:B------:R-:W-:Y:S01]  /*7d70*/  IMAD.U32 R3, RZ, RZ, UR49 ;  /* 0x00000031ff037e24 */ /* 0x000fe2000f8e00ff */
[C---:B------:R-:W-:Y:S01]  /*7d80*/  LEA R16, P0, R2.reuse, R16, 0x1 ;  /* 0x0000001002107211 */ /* 0x040fe200078008ff */
[----:B----45:R-:W-:Y:S02]  /*7d90*/  IMAD.MOV.U32 R18, RZ, RZ, -0x1 ;  /* 0xffffffffff127424 */ /* 0x030fe400078e00ff */
[----:B------:R-:W-:Y:S01]  /*7da0*/  IMAD.MOV.U32 R19, RZ, RZ, -0x1 ;  /* 0xffffffffff137424 */ /* 0x000fe200078e00ff */
[----:B------:R-:W-:Y:S01]  /*7db0*/  LEA.HI.X R17, R2, R17, R0, 0x1, P0 ;  /* 0x0000001102117211 */ /* 0x000fe200000f0c00 */
[----:B------:R-:W-:Y:S01]  /*7dc0*/  IMAD.MOV.U32 R2, RZ, RZ, -0x1 ;  /* 0xffffffffff027424 */ /* 0x000fe200078e00ff */
[----:B------:R-:W-:-:S02]  /*7dd0*/  ISETP.GE.U32.AND P0, PT, R16, UR4, PT ;  /* 0x0000000410007c0c */ /* 0x000fc4000bf06070 */
[----:B------:R-:W-:Y:S02]  /*7de0*/  PRMT R0, RZ, 0x7610, R0 ;  /* 0x00007610ff007816 */ /* 0x000fe40000000000 */
[----:B------:R-:W-:-:S13]  /*7df0*/  ISETP.GE.U32.AND.EX P0, PT, R17, UR5, PT, P0 ;  /* 0x0000000511007c0c */ /* 0x000fda000bf06100 */
[----:B-1----:R-:W-:Y:S05]  /*7e00*/  @P0 BRA `(.L_x_191) ;  /* 0x00000004008c0947 */ /* 0x002fea0003800000 */
[----:B------:R-:W1:Y:S01]  /*7e10*/  S2UR UR7, SR_CTAID.X ;  /* 0x00000000000779c3 */ /* 0x000e620000002500 */
[----:B------:R-:W-:Y:S01]  /*7e20*/  ULDC.64 UR4, c[0x0][0x628] ;  /* 0x00018a0000047ab9 */ /* 0x000fe20000000a00 */
[----:B------:R-:W-:Y:S01]  /*7e30*/  ULDC UR6, c[0x0][0x150] ;  /* 0x0000540000067ab9 */ /* 0x000fe20000000800 */
[----:B------:R-:W-:Y:S01]  /*7e40*/  ISETP.NE.U32.AND P0, PT, RZ, UR4, PT ;  /* 0x00000004ff007c0c */ /* 0x000fe2000bf05070 */
[----:B------:R-:W-:Y:S01]  /*7e50*/  ULDC UR15, c[0x0][0x630] ;  /* 0x00018c00000f7ab9 */ /* 0x000fe20000000800 */
[C---:B------:R-:W-:Y:S01]  /*7e60*/  R2UR UR16, R16.reuse ;  /* 0x00000000101072ca */ /* 0x040fe200000e0000 */
[----:B------:R-:W-:Y:S01]  /*7e70*/  ULDC UR18, c[0x0][0x154] ;  /* 0x0000550000127ab9 */ /* 0x000fe20000000800 */
[----:B------:R-:W-:Y:S01]  /*7e80*/  ISETP.NE.AND.EX P0, PT, RZ, UR5, PT, P0 ;  /* 0x00000005ff007c0c */ /* 0x000fe2000bf05300 */
[----:B------:R-:W2:Y:S01]  /*7e90*/  S2UR UR19, SR_CTAID.Y ;  /* 0x00000000001379c3 */ /* 0x000ea20000002600 */
[----:B------:R-:W-:Y:S02]  /*7ea0*/  R2UR UR17, R17 ;  /* 0x00000000111172ca */ /* 0x000fe400000e0000 */
[----:B------:R-:W-:-:S02]  /*7eb0*/  R2UR UR12, R16 ;  /* 0x00000000100c72ca */ /* 0x000fc400000e0000 */
[----:B------:R-:W-:Y:S02]  /*7ec0*/  R2UR UR13, R17 ;  /* 0x00000000110d72ca */ /* 0x000fe400000e0000 */
[----:B-1----:R-:W-:-:S05]  /*7ed0*/  I2FP.F32.U32 R0, UR7 ;  /* 0x0000000700007c45 */ /* 0x002fca0008201000 */
[----:B------:R-:W-:-:S04]  /*7ee0*/  FMUL R0, R0, UR6 ;  /* 0x0000000600007c20 */ /* 0x000fc80008400000 */
[----:B------:R1:W3:Y:S01]  /*7ef0*/  F2I.U32.TRUNC.NTZ R2, R0 ;  /* 0x0000000000027305 */ /* 0x0002e2000020f000 */
[----:B--2---:R-:W-:Y:S05]  /*7f00*/  @!P0 BRA `(.L_x_192) ;  /* 0x0000000000308947 */ /* 0x004fea0003800000 */
        /* <DEDUP_REMOVED lines=12> */
.L_x_192:
[----:B------:R-:W-:Y:S01]  /*7fd0*/  USHF.R.U64 UR6, UR12, UR15, UR13 ;  /* 0x0000000f0c067299 */ /* 0x000fe2000800120d */
[----:B-1----:R-:W-:Y:S01]  /*7fe0*/  I2FP.F32.U32 R0, UR19 ;  /* 0x0000001300007c45 */ /* 0x002fe20008201000 */
[----:B------:R-:W-:Y:S01]  /*7ff0*/  USHF.R.U32.HI UR4, URZ, UR15, UR13 ;  /* 0x0000000f3f047299 */ /* 0x000fe2000801160d */
[----:B---3--:R-:W-:Y:S01]  /*8000*/  R2UR UR14, R2 ;  /* 0x00000000020e72ca */ /* 0x008fe200000e0000 */
[----:B------:R-:W-:Y:S02]  /*8010*/  UIADD3 UR9, UP0, URZ, -UR6, URZ ;  /* 0x800000063f097290 */ /* 0x000fe4000ff1e03f */
[----:B------:R-:W-:Y:S01]  /*8020*/  FMUL R0, R0, UR18 ;  /* 0x0000001200007c20 */ /* 0x000fe20008400000 */
[----:B------:R-:W-:Y:S01]  /*8030*/  ULDC.64 UR12, c[0x0][0x620] ;  /* 0x00018800000c7ab9 */ /* 0x000fe20000000a00 */
[----:B------:R-:W-:Y:S01]  /*8040*/  UIADD3.X UR4, URZ, ~UR4, URZ, UP0, !UPT ;  /* 0x800000043f047290 */ /* 0x000fe200087fe43f */
[----:B------:R-:W-:Y:S01]  /*8050*/  UMOV UR10, UR16 ;  /* 0x00000010000a7c82 */ /* 0x000fe20008000000 */
[----:B------:R-:W-:-:S02]  /*8060*/  UMOV UR11, UR17 ;  /* 0x00000011000b7c82 */ /* 0x000fc40008000000 */
[----:B------:R-:W1:Y:S01]  /*8070*/  F2I.U32.TRUNC.NTZ R0, R0 ;  /* 0x0000000000007305 */ /* 0x000e62000020f000 */
[----:B------:R-:W-:Y:S02]  /*8080*/  UIMAD UR4, UR4, UR12, URZ ;  /* 0x0000000c040472a4 */ /* 0x000fe4000f8e023f */
        /* <DEDUP_REMOVED lines=9> */
[----:B------:R-:W-:Y:S01]  /*8120*/  USHF.R.U64 UR12, UR10, UR13, UR11 ;  /* 0x0000000d0a0c7299 */ /* 0x000fe2000800120b */
[----:B-1----:R-:W-:Y:S01]  /*8130*/  R2UR UR16, R0 ;  /* 0x00000000001072ca */ /* 0x002fe200000e0000 */
[----:B------:R-:W-:Y:S01]  /*8140*/  USHF.R.U32.HI UR10, URZ, UR13, UR11 ;  /* 0x0000000d3f0a7299 */ /* 0x000fe2000801160b */
[----:B------:R-:W-:Y:S01]  /*8150*/  ISETP.NE.AND.EX P0, PT, RZ, UR5, PT, P0 ;  /* 0x00000005ff007c0c */ /* 0x000fe2000bf05300 */
[----:B------:R-:W-:Y:S01]  /*8160*/  ULDC UR17, c[0x0][0x608] ;  /* 0x0001820000117ab9 */ /* 0x000fe20000000800 */
[----:B------:R-:W-:-:S02]  /*8170*/  ULOP3.LUT UR23, URZ, UR18, URZ, 0x33, !UPT ;  /* 0x000000123f177292 */ /* 0x000fc4000f8e333f */
[----:B------:R-:W-:Y:S02]  /*8180*/  USHF.R.U64 UR18, UR12, UR17, UR10 ;  /* 0x000000110c127299 */ /* 0x000fe4000800120a */
[----:B------:R-:W-:Y:S01]  /*8190*/  USHF.R.U32.HI UR10, URZ, UR17, UR10 ;  /* 0x000000113f0a7299 */ /* 0x000fe2000801160a */
[----:B------:R-:W-:Y:S01]  /*81a0*/  UMOV UR20, 0x1 ;  /* 0x0000000100147882 */ /* 0x000fe20000000000 */
[----:B------:R-:W-:Y:S02]  /*81b0*/  UIADD3 UR14, -UR14, URZ, URZ ;  /* 0x0000003f0e0e7290 */ /* 0x000fe4000fffe13f */
[----:B------:R-:W-:Y:S02]  /*81c0*/  USHF.L.U32 UR13, UR20, UR22, URZ ;  /* 0x00000016140d7299 */ /* 0x000fe4000800063f */
[----:B------:R-:W-:Y:S01]  /*81d0*/  USHF.R.U64 UR20, UR18, UR22, UR10 ;  /* 0x0000001612147299 */ /* 0x000fe2000800120a */
[----:B------:R-:W-:Y:S01]  /*81e0*/  ULDC UR15, c[0x0][0x144] ;  /* 0x00005100000f7ab9 */ /* 0x000fe20000000800 */
[----:B------:R-:W-:Y:S01]  /*81f0*/  ULDC UR8, c[0x0][0x600] ;  /* 0x0001800000087ab9 */ /* 0x000fe20000000800 */
[----:B------:R-:W-:-:S02]  /*8200*/  UIADD3 UR21, -UR16, URZ, URZ ;  /* 0x0000003f10157290 */ /* 0x000fc4000fffe13f */
[----:B------:R-:W-:Y:S02]  /*8210*/  USHF.R.U32.HI UR17, URZ, UR22, UR10 ;  /* 0x000000163f117299 */ /* 0x000fe4000801160a */
[----:B------:R-:W-:Y:S02]  /*8220*/  UIADD3 UR9, UR8, -0x1, URZ ;  /* 0xffffffff08097890 */ /* 0x000fe4000fffe03f */
        /* <DEDUP_REMOVED lines=16> */
.L_x_193:
[----:B------:R-:W-:Y:S01]  /*8330*/  UISETP.NE.AND UP0, UPT, UR38, URZ, UPT ;  /* 0x0000003f2600728c */ /* 0x000fe2000bf05270 */
[----:B------:R-:W-:Y:S01]  /*8340*/  IMAD.MOV.U32 R0, RZ, RZ, 0x1 ;  /* 0x00000001ff007424 */ /* 0x000fe200078e00ff */
[----:B------:R-:W-:Y:S01]  /*8350*/  USHF.R.U64 UR4, UR16, UR24, UR17 ;  /* 0x0000001810047299 */ /* 0x000fe20008001211 */
[----:B------:R-:W-:Y:S01]  /*8360*/  IMAD.U32 R19, RZ, RZ, UR6 ;  /* 0x00000006ff137e24 */ /* 0x000fe2000f8e00ff */
[----:B------:R-:W-:Y:S02]  /*8370*/  ULOP3.LUT UR18, UR18, UR23, URZ, 0xc0, !UPT ;  /* 0x0000001712127292 */ /* 0x000fe4000f8ec03f */
[----:B------:R-:W-:Y:S02]  /*8380*/  UIADD3 UR5, -UR4, URZ, URZ ;  /* 0x0000003f04057290 */ /* 0x000fe4000fffe13f */
[----:B------:R-:W-:Y:S02]  /*8390*/  ULOP3.LUT UR9, UR12, UR9, URZ, 0xc0, !UPT ;  /* 0x000000090c097292 */ /* 0x000fe4000f8ec03f */
[----:B------:R-:W-:-:S02]  /*83a0*/  UIMAD UR4, UR13, UR4, UR18 ;  /* 0x000000040d0472a4 */ /* 0x000fc4000f8e0212 */
[----:B------:R-:W-:Y:S02]  /*83b0*/  @UP0 UIMAD UR22, UR26, UR21, UR19 ;  /* 0x000000151a1602a4 */ /* 0x000fe4000f8e0213 */
[----:B------:R-:W-:Y:S01]  /*83c0*/  UIMAD UR5, UR5, UR25, UR20 ;  /* 0x00000019050572a4 */ /* 0x000fe2000f8e0214 */
[----:B------:R-:W-:Y:S02]  /*83d0*/  ULDC UR7, c[0x0][0x610] ;  /* 0x0001840000077ab9 */ /* 0x000fe40000000800 */
[----:B------:R-:W-:Y:S02]  /*83e0*/  UIMAD UR4, UR4, UR7, UR22 ;  /* 0x00000007040472a4 */ /* 0x000fe4000f8e0216 */
[----:B------:R-:W-:-:S04]  /*83f0*/  UIMAD UR5, UR5, UR8, UR9 ;  /* 0x00000008050572a4 */ /* 0x000fc8000f8e0209 */
[----:B------:R-:W-:Y:S02]  /*8400*/  USEL UR7, UR5, UR4, !UP0 ;  /* 0x0000000405077287 */ /* 0x000fe4000c000000 */
[----:B------:R-:W-:-:S04]  /*8410*/  USEL UR4, UR4, UR5, !UP0 ;  /* 0x0000000504047287 */ /* 0x000fc8000c000000 */
[----:B------:R-:W-:Y:S02]  /*8420*/  IMAD.U32 R2, RZ, RZ, UR7 ;  /* 0x00000007ff027e24 */ /* 0x000fe4000f8e00ff */
[----:B------:R-:W-:-:S07]  /*8430*/  IMAD.U32 R18, RZ, RZ, UR4 ;  /* 0x00000004ff127e24 */ /* 0x000fce000f8e00ff */
.L_x_191:
[----:B------:R-:W-:Y:S02]  /*8440*/  LOP3.LUT P0, RZ, R0, 0xff, RZ, 0xc0, !PT ;  /* 0x000000ff00ff7812 */ /* 0x000fe4000780c0ff */
[----:B------:R-:W-:-:S11]  /*8450*/  LOP3.LUT R116, R116, 0x1, RZ, 0x3c, !PT ;  /* 0x0000000174747812 */ /* 0x000fd600078e3cff */
[----:B------:R-:W-:Y:S05]  /*8460*/  @P0 BRA `(.L_x_194) ;  /* 0xffffff9000640947 */ /* 0x000fea000383ffff */
[----:B------:R-:W-:Y:S05]  /*8470*/  EXIT ;  /* 0x000000000000794d */ /* 0x000fea0003800000 */
.L_x_13:
[----:B------:R-:W-:-:S08]  /*8480*/  ISETP.NE.AND P0, PT, RZ, UR8, PT ;  /* 0x00000008ff007c0c */ /* 0x000fd0000bf05270 */
[----:B-----5:R-:W0:-:S00]  /*8490*/  USETMAXREG.DEALLOC.CTAPOOL 0x28 ;  /* 0x00000028000079c8 */ /* 0x020e0000080e0500 */
[----:B------:R-:W-:Y:S05]  /*84a0*/  @P0 EXIT ;  /* 0x000000000000094d */ /* 0x000fea0003800000 */
[----:B0-----:R-:W-:Y:S01]  /*84b0*/  LOP3.LUT P0, RZ, R5, 0xff, RZ, 0xc0, !PT ;  /* 0x000000ff05ff7812 */ /* 0x001fe2000780c0ff */
[----:B------:R-:W-:Y:S02]  /*84c0*/  IMAD.MOV.U32 R0, RZ, RZ, 0x1 ;  /* 0x00000001ff007424 */ /* 0x000fe400078e00ff */
[----:B------:R-:W-:-:S10]  /*84d0*/  IMAD.MOV.U32 R8, RZ, RZ, RZ ;  /* 0x000000ffff087224 */ /* 0x000fd400078e00ff */
[----:B------:R-:W-:Y:S05]  /*84e0*/  @!P0 BRA `(.L_x_195) ;  /* 0x0000000c00148947 */ /* 0x000fea0003800000 */
[----:B------:R-:W-:Y:S01]  /*84f0*/  LOP3.LUT P0, RZ, R4, 0x1f, RZ, 0xc0, !PT ;  /* 0x0000001f04ff7812 */ /* 0x000fe2000780c0ff */
[----:B------:R-:W-:Y:S01]  /*8500*/  ULDC UR5, c[0x0][0x658] ;  /* 0x0001960000057ab9 */ /* 0x000fe20000000800 */
[----:B------:R-:W-:Y:S01]  /*8510*/  UMOV UR6, 0xffffffff ;  /* 0xffffffff00067882 */ /* 0x000fe20000000000 */
[----:B------:R-:W-:Y:S01]  /*8520*/  BSSY B0, `(.L_x_195) ;  /* 0x00000c1000007945 */ /* 0x000fe20003800000 */
[----:B------:R-:W-:Y:S01]  /*8530*/  USHF.L.U32 UR6, UR6, UR5, URZ ;  /* 0x0000000506067299 */ /* 0x000fe2000800063f */
[C---:B------:R-:W-:Y:S01]  /*8540*/  ISETP.NE.AND P3, PT, R3.reuse, RZ, PT ;  /* 0x000000ff0300720c */ /* 0x040fe20003f65270 */
[----:B------:R-:W-:Y:S01]  /*8550*/  IMAD.MOV.U32 R9, RZ, RZ, 0x1 ;  /* 0x00000001ff097424 */ /* 0x000fe200078e00ff */
[----:B------:R-:W-:Y:S01]  /*8560*/  ISETP.NE.OR P0, PT, R3, RZ, !P0 ;  /* 0x000000ff0300720c */ /* 0x000fe20004705670 */
[----:B------:R-:W-:Y:S01]  /*8570*/  IMAD.MOV.U32 R0, RZ, RZ, 0x1 ;  /* 0x00000001ff007424 */ /* 0x000fe200078e00ff */
[----:B------:R-:W-:Y:S01]  /*8580*/  ULDC UR4, c[0x0][0x600] ;  /* 0x0001800000047ab9 */ /* 0x000fe20000000800 */
[----:B------:R-:W-:Y:S01]  /*8590*/  IMAD.MOV.U32 R8, RZ, RZ, RZ ;  /* 0x000000ffff087224 */ /* 0x000fe200078e00ff */
[----:B------:R-:W-:Y:S01]  /*85a0*/  UMOV UR7, 0x1 ;  /* 0x0000000100077882 */ /* 0x000fe20000000000 */
[----:B------:R-:W-:-:S02]  /*85b0*/  UIADD3 UR19, UR39, 0x1, URZ ;  /* 0x0000000127137890 */ /* 0x000fc4000fffe03f */
[----:B------:R-:W-:Y:S02]  /*85c0*/  ULOP3.LUT UR22, UR36, 0x2, URZ, 0xfc, !UPT ;  /* 0x0000000224167892 */ /* 0x000fe4000f8efc3f */
[----:B------:R-:W-:Y:S02]  /*85d0*/  UIADD3 UR4, UR4, -0x1, URZ ;  /* 0xffffffff04047890 */ /* 0x000fe4000fffe03f */
[----:B------:R-:W-:Y:S02]  /*85e0*/  USHF.L.U32 UR5, UR7, UR5, URZ ;  /* 0x0000000507057299 */ /* 0x000fe4000800063f */
[----:B------:R-:W-:Y:S01]  /*85f0*/  ULOP3.LUT UR6, URZ, UR6, URZ, 0x33, !UPT ;  /* 0x000000063f067292 */ /* 0x000fe2000f8e333f */
[----:B------:R-:W-:-:S11]  /*8600*/  ULDC.64 UR20, c[0x0][0x198] ;  /* 0x0000660000147ab9 */ /* 0x000fd60000000a00 */
.L_x_207:
[----:B------:R-:W-:-:S03]  /*8610*/  UMOV UR7, 0xffffffff ;  /* 0xffffffff00077882 */ /* 0x000fc60000000000 */
[----:B------:R-:W-:Y:S05]  /*8620*/  BRA.DIV UR7, `(.L_x_196) ;  /* 0x00000012076c7947 */ /* 0x000fea000b800000 */
[----:B------:R-:W-:-:S13]  /*8630*/  ELECT P6, URZ, PT ;  /* 0x00000000003f782f */ /* 0x000fda00038c0000 */
.L_x_224:
[----:B------:R-:W0:Y:S01]  /*8640*/  LDC R3, c[0x0][0x28c] ;  /* 0x0000a300ff037b82 */ /* 0x000e220000000800 */
[----:B------:R-:W-:Y:S01]  /*8650*/  BSSY B1, `(.L_x_197) ;  /* 0x0000038000017945 */ /* 0x000fe20003800000 */
[----:B0-----:R-:W-:-:S13]  /*8660*/  ISETP.LT.OR P6, PT, R3, 0x1, !P6 ;  /* 0x000000010300780c */ /* 0x001fda00077c1670 */
[----:B------:R-:W-:Y:S05]  /*8670*/  @P6 BRA `(.L_x_198) ;  /* 0x0000000000d46947 */ /* 0x000fea0003800000 */
[----:B------:R-:W-:Y:S02]  /*8680*/  IMAD R6, R2, 0xa0, RZ ;  /* 0x000000a002067824 */ /* 0x000fe400078e02ff */
[----:B------:R-:W-:Y:S02]  /*8690*/  IMAD.SHL.U32 R18, R18, 0x40, RZ ;  /* 0x0000004012127824 */ /* 0x000fe400078e00ff */
[----:B------:R-:W-:Y:S02]  /*86a0*/  IMAD.MOV.U32 R11, RZ, RZ, RZ ;  /* 0x000000ffff0b7224 */ /* 0x000fe400078e00ff */
[----:B------:R-:W-:Y:S02]  /*86b0*/  IMAD.U32 R12, RZ, RZ, UR19 ;  /* 0x00000013ff0c7e24 */ /* 0x000fe4000f8e00ff */
[----:B------:R-:W-:Y:S02]  /*86c0*/  IMAD.MOV.U32 R2, RZ, RZ, R0 ;  /* 0x000000ffff027224 */ /* 0x000fe400078e0000 */
[----:B------:R-:W-:-:S07]  /*86d0*/  IMAD.MOV.U32 R3, RZ, RZ, R8 ;  /* 0x000000ffff037224 */ /* 0x000fce00078e0008 */
.L_x_202:
[----:B------:R-:W0:Y:S01]  /*86e0*/  S2R R5, SR_CgaCtaId ;  /* 0x0000000000057919 */ /* 0x000e220000008800 */
[----:B------:R-:W-:-:S04]  /*86f0*/  MOV R4, 0x400 ;  /* 0x0000040000047802 */ /* 0x000fc80000000f00 */
[----:B0-----:R-:W-:Y:S02]  /*8700*/  LEA R10, R5, R4, 0x18 ;  /* 0x00000004050a7211 */ /* 0x001fe400078ec0ff */
[----:B------:R-:W-:Y:S01]  /*8710*/  SHF.L.U32 R4, R2, 0x1f, RZ ;  /* 0x0000001f02047819 */ /* 0x000fe200000006ff */
[----:B------:R-:W0:Y:S02]  /*8720*/  @!P3 LDC R5, c[0x0][0x500] ;  /* 0x00014000ff05bb82 */ /* 0x000e240000000800 */
[----:B------:R-:W-:-:S04]  /*8730*/  IMAD R7, R3, 0x8, R10 ;  /* 0x0000000803077824 */ /* 0x000fc800078e020a */
[----:B------:R-:W1:Y:S02]  /*8740*/  SYNCS.PHASECHK.TRANS64.TRYWAIT P1, [R7+URZ+0x40], R4 ;  /* 0x00004004070075a7 */ /* 0x000e64000802017f */
[----:B-1----:R-:W-:Y:S05]  /*8750*/  @!P1 BRA `(.L_x_199) ;  /* 0x0000001000409947 */ /* 0x002fea0003800000 */
.L_x_225:
[----:B------:R-:W-:Y:S01]  /*8760*/  UPRMT UR7, UR22, 0x9910, URZ ;  /* 0x0000991016077896 */ /* 0x000fe2000800003f */
[----:B0-----:R0:W-:Y:S03]  /*8770*/  @!P3 SYNCS.ARRIVE.TRANS64 RZ, [R7+URZ], R5 ;  /* 0x0000000507ffb9a7 */ /* 0x0011e6000800003f */
[----:B------:R-:W-:-:S06]  /*8780*/  UISETP.NE.AND UP0, UPT, UR7, 0x2, UPT ;  /* 0x000000020700788c */ /* 0x000fcc000bf05270 */
[----:B------:R-:W-:-:S13]  /*8790*/  PLOP3.LUT P1, PT, PT, PT, UP0, 0x80, 0x0 ;  /* 0x000000000000781c */ /* 0x000fda0003f2f008 */
[----:B0-----:R-:W-:Y:S05]  /*87a0*/  @P1 BRA `(.L_x_200) ;  /* 0x0000000000041947 */ /* 0x001fea0003800000 */
[----:B------:R-:W-:Y:S01]  /*87b0*/  BPT.TRAP 0x1 ;  /* 0x000000040000795c */ /* 0x000fe20000300000 */
.L_x_200:
[----:B------:R-:W-:Y:S05]  /*87c0*/  @P0 BRA `(.L_x_201) ;  /* 0x0000000000040947 */ /* 0x000fea0003800000 */
[----:B------:R-:W-:Y:S01]  /*87d0*/  BPT.TRAP 0x1 ;  /* 0x000000040000795c */ /* 0x000fe20000300000 */
.L_x_201:
[--C-:B-1----:R-:W-:Y:S01]  /*87e0*/  IMAD R4, R3, 0x2000, R10.reuse ;  /* 0x0000200003047824 */ /* 0x102fe200078e020a */
[----:B------:R-:W-:Y:S01]  /*87f0*/  R2UR UR9, R7 ;  /* 0x00000000070972ca */ /* 0x000fe200000e0000 */
[C---:B------:R-:W-:Y:S01]  /*8800*/  IMAD R10, R3.reuse, 0x5000, R10 ;  /* 0x00005000030a7824 */ /* 0x040fe200078e020a */
[----:B------:R-:W-:Y:S01]  /*8810*/  UIADD3 UR14, UP0, UR20, 0xf0, URZ ;  /* 0x000000f0140e7890 */ /* 0x000fe2000ff1e03f */
[----:B------:R-:W-:Y:S01]  /*8820*/  VIADD R12, R12, 0xffffffff ;  /* 0xffffffff0c0c7836 */ /* 0x000fe20000000000 */
[----:B------:R-:W-:Y:S01]  /*8830*/  R2UR UR7, R4 ;  /* 0x00000000040772ca */ /* 0x000fe200000e0000 */
[----:B------:R-:W-:Y:S01]  /*8840*/  UIADD3 UR24, UP1, UR20, 0x1f0, URZ ;  /* 0x000001f014187890 */ /* 0x000fe2000ff3e03f */
[----:B------:R-:W-:Y:S01]  /*8850*/  R2UR UR8, R10 ;  /* 0x000000000a0872ca */ /* 0x000fe200000e0000 */
[----:B------:R-:W-:Y:S01]  /*8860*/  UIADD3.X UR15, URZ, UR21, URZ, UP0, !UPT ;  /* 0x000000153f0f7290 */ /* 0x000fe200087fe43f */
[----:B------:R-:W-:Y:S01]  /*8870*/  R2UR UR11, R18 ;  /* 0x00000000120b72ca */ /* 0x000fe200000e0000 */
[----:B------:R-:W-:Y:S01]  /*8880*/  VIADD R3, R3, 0x1 ;  /* 0x0000000103037836 */ /* 0x000fe20000000000 */
[----:B------:R-:W-:Y:S01]  /*8890*/  R2UR UR10, R11 ;  /* 0x000000000b0a72ca */ /* 0x000fe200000e0000 */
[----:B------:R-:W-:Y:S01]  /*88a0*/  UIADD3.X UR25, URZ, UR21, URZ, UP1, !UPT ;  /* 0x000000153f197290 */ /* 0x000fe20008ffe43f */
[----:B------:R-:W-:Y:S01]  /*88b0*/  R2UR UR12, R19 ;  /* 0x00000000130c72ca */ /* 0x000fe200000e0000 */
[----:B------:R-:W-:Y:S01]  /*88c0*/  UMOV UR16, 0x0 ;  /* 0x0000000000107882 */ /* 0x000fe20000000000 */
[----:B------:R-:W-:Y:S01]  /*88d0*/  R2UR UR18, R6 ;  /* 0x00000000061272ca */ /* 0x000fe200000e0000 */
[----:B------:R-:W-:Y:S01]  /*88e0*/  UMOV UR17, 0x10000000 ;  /* 0x1000000000117882 */ /* 0x000fe20000000000 */
[----:B------:R-:W-:Y:S01]  /*88f0*/  ISETP.GT.AND P2, PT, R12, 0x1, PT ;  /* 0x000000010c00780c */ /* 0x000fe20003f44270 */
[----:B------:R-:W-:Y:S01]  /*8900*/  UIADD3 UR7, UR7, 0x180, URZ ;  /* 0x0000018007077890 */ /* 0x000fe2000fffe03f */
[----:B------:R-:W-:Y:S01]  /*8910*/  ISETP.NE.AND P1, PT, R3, 0x8, PT ;  /* 0x000000080300780c */ /* 0x000fe20003f25270 */
[----:B------:R-:W-:Y:S01]  /*8920*/  UIADD3 UR13, UR8, 0x10180, URZ ;  /* 0x00010180080d7890 */ /* 0x000fe2000fffe03f */
[----:B------:R-:W-:-:S02]  /*8930*/  VIADD R11, R11, 0x40 ;  /* 0x000000400b0b7836 */ /* 0x000fc40000000000 */
[----:B------:R-:W-:Y:S02]  /*8940*/  SEL R5, RZ, 0x1, P1 ;  /* 0x00000001ff057807 */ /* 0x000fe40000800000 */
[----:B------:R-:W-:Y:S01]  /*8950*/  UMOV UR8, UR7 ;  /* 0x0000000700087c82 */ /* 0x000fe20008000000 */
[----:B------:R-:W-:Y:S01]  /*8960*/  SEL R3, R3, RZ, P1 ;  /* 0x000000ff03037207 */ /* 0x000fe20000800000 */
[----:B------:R0:W-:Y:S01]  /*8970*/  UTMALDG.3D [UR8], [UR14], desc[UR16] ;  /* 0x000010080e0075b4 */ /* 0x0001e20008011000 */
[----:B------:R-:W-:Y:S01]  /*8980*/  LOP3.LUT R2, R2, R5, RZ, 0x3c, !PT ;  /* 0x0000000502027212 */ /* 0x000fe200078e3cff */
[----:B0-----:R-:W-:Y:S01]  /*8990*/  UMOV UR8, UR13 ;  /* 0x0000000d00087c82 */ /* 0x001fe20008000000 */
[----:B------:R-:W-:Y:S02]  /*89a0*/  UMOV UR11, UR18 ;  /* 0x00000012000b7c82 */ /* 0x000fe40008000000 */
[----:B------:R0:W-:Y:S02]  /*89b0*/  UTMALDG.3D [UR8], [UR24], desc[UR16] ;  /* 0x00001008180075b4 */ /* 0x0001e40008011000 */
[----:B0-----:R-:W-:Y:S05]  /*89c0*/  @P2 BRA `(.L_x_202) ;  /* 0xfffffffc00442947 */ /* 0x001fea000383ffff */
.L_x_198:
[----:B------:R-:W-:Y:S05]  /*89d0*/  BSYNC B1 ;  /* 0x0000000000017941 */ /* 0x000fea0003800000 */
.L_x_197:
[----:B------:R-:W-:Y:S01]  /*89e0*/  LOP3.LUT P4, RZ, R9, 0xff, RZ, 0xc0, !PT ;  /* 0x000000ff09ff7812 */ /* 0x000fe2000788c0ff */
[----:B------:R-:W-:Y:S01]  /*89f0*/  VIADD R8, R8, UR39 ;  /* 0x0000002708087c36 */ /* 0x000fe20008000000 */
[----:B------:R-:W-:Y:S01]  /*8a00*/  ULDC.64 UR8, c[0x0][0x650] ;  /* 0x0001940000087ab9 */ /* 0x000fe20000000a00 */
[----:B------:R-:W-:Y:S01]  /*8a10*/  BSSY B1, `(.L_x_203) ;  /* 0x000006f000017945 */ /* 0x000fe20003800000 */
[----:B------:R-:W-:Y:S01]  /*8a20*/  IMAD.MOV.U32 R18, RZ, RZ, -0x1 ;  /* 0xffffffffff127424 */ /* 0x000fe200078e00ff */
[----:B------:R-:W-:Y:S01]  /*8a30*/  PRMT R9, RZ, 0x7610, R9 ;  /* 0x00007610ff097816 */ /* 0x000fe20000000009 */
[----:B------:R-:W-:Y:S01]  /*8a40*/  IMAD.MOV.U32 R19, RZ, RZ, -0x1 ;  /* 0xffffffffff137424 */ /* 0x000fe200078e00ff */
[C---:B------:R-:W-:Y:S02]  /*8a50*/  ISETP.GT.U32.AND P1, PT, R8.reuse, 0x7, PT ;  /* 0x000000070800780c */ /* 0x040fe40003f24070 */
[----:B------:R-:W-:Y:S02]  /*8a60*/  SHF.R.U32.HI R2, RZ, 0x3, R8 ;  /* 0x00000003ff027819 */ /* 0x000fe40000011608 */
[----:B------:R-:W-:-:S02]  /*8a70*/  LOP3.LUT R8, R8, 0x7, RZ, 0xc0, !PT ;  /* 0x0000000708087812 */ /* 0x000fc400078ec0ff */
[----:B------:R-:W0:Y:S01]  /*8a80*/  @P4 S2R R4, SR_CgaCtaId ;  /* 0x0000000000044919 */ /* 0x000e220000008800 */
[----:B------:R-:W-:Y:S02]  /*8a90*/  @P4 MOV R3, 0x400 ;  /* 0x0000040000034802 */ /* 0x000fe40000000f00 */
[----:B------:R-:W-:-:S04]  /*8aa0*/  LOP3.LUT R2, R2, 0x1, RZ, 0xc0, !PT ;  /* 0x0000000102027812 */ /* 0x000fc800078ec0ff */
[----:B------:R-:W-:Y:S02]  /*8ab0*/  ISETP.NE.U32.AND P2, PT, R2, 0x1, PT ;  /* 0x000000010200780c */ /* 0x000fe40003f45070 */
[----:B0-----:R-:W-:Y:S01]  /*8ac0*/  @P4 LEA R3, R4, R3, 0x18 ;  /* 0x0000000304034211 */ /* 0x001fe200078ec0ff */
[----:B------:R-:W-:-:S03]  /*8ad0*/  IMAD.U32 R4, RZ, RZ, UR39 ;  /* 0x00000027ff047e24 */ /* 0x000fc6000f8e00ff */
[----:B------:R0:W-:Y:S01]  /*8ae0*/  @P4 SYNCS.ARRIVE.TRANS64.A1T0 RZ, [R3+URZ+0xb8], RZ ;  /* 0x0000b8ff03ff49a7 */ /* 0x0001e2000810003f */
[----:B------:R-:W-:Y:S02]  /*8af0*/  IADD3 R16, P4, R16, UR48, RZ ;  /* 0x0000003010107c10 */ /* 0x000fe4000ff9e0ff */
[----:B------:R-:W-:Y:S02]  /*8b00*/  ISETP.LT.U32.AND P1, PT, R4, 0x8, P1 ;  /* 0x000000080400780c */ /* 0x000fe40000f21070 */
[----:B------:R-:W-:Y:S02]  /*8b10*/  IADD3.X R17, R17, UR37, RZ, P4, !PT ;  /* 0x0000002511117c10 */ /* 0x000fe4000a7fe4ff */
[----:B------:R-:W-:Y:S02]  /*8b20*/  ISETP.GE.U32.AND P4, PT, R16, UR8, PT ;  /* 0x0000000810007c0c */ /* 0x000fe4000bf86070 */
[----:B0-----:R-:W-:Y:S02]  /*8b30*/  SEL R3, RZ, 0x1, !P1 ;  /* 0x00000001ff037807 */ /* 0x001fe40004800000 */
[----:B------:R-:W-:-:S02]  /*8b40*/  ISETP.GE.U32.AND.EX P1, PT, R17, UR9, PT, P4 ;  /* 0x0000000911007c0c */ /* 0x000fc4000bf26140 */
[----:B------:R-:W-:-:S04]  /*8b50*/  ISETP.GT.U32.AND P2, PT, R4, 0x7, !P2 ;  /* 0x000000070400780c */ /* 0x000fc80005744070 */
[----:B------:R-:W-:-:S04]  /*8b60*/  SEL R2, RZ, 0x1, !P2 ;  /* 0x00000001ff027807 */ /* 0x000fc80005000000 */
[--C-:B------:R-:W-:Y:S01]  /*8b70*/  LOP3.LUT R0, R2, R0, R3.reuse, 0x96, !PT ;  /* 0x0000000002007212 */ /* 0x100fe200078e9603 */
[----:B------:R-:W-:Y:S01]  /*8b80*/  IMAD.MOV.U32 R2, RZ, RZ, -0x1 ;  /* 0xffffffffff027424 */ /* 0x000fe200078e00ff */
[----:B------:R-:W-:Y:S01]  /*8b90*/  PRMT R3, RZ, 0x7610, R3 ;  /* 0x00007610ff037816 */ /* 0x000fe20000000003 */
[----:B------:R-:W-:Y:S06]  /*8ba0*/  @P1 BRA `(.L_x_204) ;  /* 0x0000000400541947 */ /* 0x000fec0003800000 */
[----:B------:R-:W0:Y:S01]  /*8bb0*/  S2UR UR7, SR_CTAID.X ;  /* 0x00000000000779c3 */ /* 0x000e220000002500 */
[----:B------:R-:W-:Y:S01]  /*8bc0*/  ULDC.64 UR8, c[0x0][0x628] ;  /* 0x00018a0000087ab9 */ /* 0x000fe20000000a00 */
[----:B------:R-:W-:Y:S01]  /*8bd0*/  ULDC UR10, c[0x0][0x150] ;  /* 0x00005400000a7ab9 */ /* 0x000fe20000000800 */
[----:B------:R-:W-:Y:S01]  /*8be0*/  ISETP.NE.U32.AND P1, PT, RZ, UR8, PT ;  /* 0x00000008ff007c0c */ /* 0x000fe2000bf25070 */
[----:B------:R-:W-:Y:S01]  /*8bf0*/  ULDC UR11, c[0x0][0x630] ;  /* 0x00018c00000b7ab9 */ /* 0x000fe20000000800 */
[----:B------:R-:W-:Y:S01]  /*8c00*/  ULDC UR13, c[0x0][0x154] ;  /* 0x00005500000d7ab9 */ /* 0x000fe20000000800 */
[----:B------:R-:W-:Y:S01]  /*8c10*/  IMAD.MOV.U32 R2, RZ, RZ, R16 ;  /* 0x000000ffff027224 */ /* 0x000fe200078e0010 */
[----:B------:R-:W-:Y:S01]  /*8c20*/  ISETP.NE.AND.EX P1, PT, RZ, UR9, PT, P1 ;  /* 0x00000009ff007c0c */ /* 0x000fe2000bf25310 */
[----:B------:R-:W1:Y:S01]  /*8c30*/  S2UR UR12, SR_CTAID.Y ;  /* 0x00000000000c79c3 */ /* 0x000e620000002600 */
[----:B0-----:R-:W-:-:S05]  /*8c40*/  I2FP.F32.U32 R3, UR7 ;  /* 0x0000000700037c45 */ /* 0x001fca0008201000 */
[----:B------:R-:W-:Y:S01]  /*8c50*/  FMUL R10, R3, UR10 ;  /* 0x0000000a030a7c20 */ /* 0x000fe20008400000 */
[----:B------:R-:W-:-:S05]  /*8c60*/  IMAD.MOV.U32 R3, RZ, RZ, R17 ;  /* 0x000000ffff037224 */ /* 0x000fca00078e0011 */
[----:B------:R-:W-:Y:S05]  /*8c70*/  @!P1 BRA `(.L_x_205) ;  /* 0x0000000000289947 */ /* 0x000fea0003800000 */
[----:B------:R-:W-:Y:S02]  /*8c80*/  ULDC UR10, c[0x0][0x634] ;  /* 0x00018d00000a7ab9 */ /* 0x000fe40000000800 */
[----:B------:R-:W-:-:S05]  /*8c90*/  IADD3 R7, P1, R16, UR10, RZ ;  /* 0x0000000a10077c10 */ /* 0x000fca000ff3e0ff */
[----:B------:R-:W-:-:S04]  /*8ca0*/  IMAD.X R11, RZ, RZ, R17, P1 ;  /* 0x000000ffff0b7224 */ /* 0x000fc800008e0611 */
[----:B------:R-:W-:-:S04]  /*8cb0*/  IMAD.WIDE.U32 R4, R11, UR8, RZ ;  /* 0x000000080b047c25 */ /* 0x000fc8000f8e00ff */
[----:B------:R-:W-:-:S04]  /*8cc0*/  IMAD.WIDE.U32 R4, P1, R7, UR9, R4 ;  /* 0x0000000907047c25 */ /* 0x000fc8000f820004 */
[----:B------:R-:W-:-:S04]  /*8cd0*/  IMAD.WIDE.U32 R6, R7, UR8, RZ ;  /* 0x0000000807067c25 */ /* 0x000fc8000f8e00ff */
[----:B------:R-:W-:Y:S01]  /*8ce0*/  IMAD.X R3, RZ, RZ, RZ, P1 ;  /* 0x000000ffff037224 */ /* 0x000fe200008e06ff */
[----:B------:R-:W-:Y:S01]  /*8cf0*/  IADD3 RZ, P1, R7, R4, RZ ;  /* 0x0000000407ff7210 */ /* 0x000fe20007f3e0ff */
[----:B------:R-:W-:-:S04]  /*8d00*/  IMAD.MOV.U32 R2, RZ, RZ, R5 ;  /* 0x000000ffff027224 */ /* 0x000fc800078e0005 */
[----:B------:R-:W-:-:S08]  /*8d10*/  IMAD.WIDE.U32.X R2, R11, UR9, R2, P1 ;  /* 0x000000090b027c25 */ /* 0x000fd000088e0402 */
.L_x_205:
[--C-:B------:R-:W-:Y:S01]  /*8d20*/  SHF.R.U64 R19, R2, UR11, R3.reuse ;  /* 0x0000000b02137c19 */ /* 0x100fe20008001203 */
[----:B------:R-:W0:Y:S01]  /*8d30*/  F2I.U32.TRUNC.NTZ R10, R10 ;  /* 0x0000000a000a7305 */ /* 0x000e22000020f000 */
[----:B------:R-:W-:Y:S01]  /*8d40*/  SHF.R.U32.HI R2, RZ, UR11, R3 ;  /* 0x0000000bff027c19 */ /* 0x000fe20008011603 */
[----:B------:R-:W-:Y:S01]  /*8d50*/  ULDC.64 UR8, c[0x0][0x620] ;  /* 0x0001880000087ab9 */ /* 0x000fe20000000a00 */
[----:B------:R-:W-:Y:S01]  /*8d60*/  IADD3 R5, P1, RZ, -R19, RZ ;  /* 0x80000013ff057210 */ /* 0x000fe20007f3e0ff */
[----:B------:R-:W-:Y:S01]  /*8d70*/  ULDC.64 UR14, c[0x0][0x640] ;  /* 0x00019000000e7ab9 */ /* 0x000fe20000000a00 */
[----:B-1----:R-:W-:Y:S01]  /*8d80*/  I2FP.F32.U32 R4, UR12 ;  /* 0x0000000c00047c45 */ /* 0x002fe20008201000 */
[----:B------:R-:W1:Y:S01]  /*8d90*/  LDC R15, c[0x0][0x610] ;  /* 0x00018400ff0f7b82 */ /* 0x000e620000000800 */
[----:B------:R-:W-:Y:S01]  /*8da0*/  ULDC UR11, c[0x0][0x658] ;  /* 0x00019600000b7ab9 */ /* 0x000fe20000000800 */
[----:B------:R-:W-:Y:S01]  /*8db0*/  IMAD.X R2, RZ, RZ, ~R2, P1 ;  /* 0x000000ffff027224 */ /* 0x000fe200008e0e02 */
[----:B------:R-:W-:Y:S01]  /*8dc0*/  ISETP.NE.U32.AND P1, PT, RZ, UR14, PT ;  /* 0x0000000eff007c0c */ /* 0x000fe2000bf25070 */
[----:B------:R-:W-:Y:S01]  /*8dd0*/  FMUL R6, R4, UR13 ;  /* 0x0000000d04067c20 */ /* 0x000fe20008400000 */
[----:B------:R-:W-:Y:S01]  /*8de0*/  ULDC UR13, c[0x0][0x648] ;  /* 0x00019200000d7ab9 */ /* 0x000fe20000000800 */
[----:B------:R-:W-:Y:S01]  /*8df0*/  IMAD R4, R2, UR8, RZ ;  /* 0x0000000802047c24 */ /* 0x000fe2000f8e02ff */
[----:B------:R-:W-:Y:S01]  /*8e00*/  ISETP.NE.AND.EX P1, PT, RZ, UR15, PT, P1 ;  /* 0x0000000fff007c0c */ /* 0x000fe2000bf25310 */
[C---:B------:R-:W-:Y:S01]  /*8e10*/  IMAD.WIDE.U32 R2, R5.reuse, UR8, R16 ;  /* 0x0000000805027c25 */ /* 0x040fe2000f8e0010 */
[----:B0-----:R-:W-:Y:S01]  /*8e20*/  R2UR UR8, R10 ;  /* 0x000000000a0872ca */ /* 0x001fe200000e0000 */
[----:B------:R-:W0:Y:S02]  /*8e30*/  F2I.U32.TRUNC.NTZ R6, R6 ;  /* 0x0000000600067305 */ /* 0x000e24000020f000 */
[----:B------:R-:W-:Y:S01]  /*8e40*/  IMAD R5, R5, UR9, R4 ;  /* 0x0000000905057c24 */ /* 0x000fe2000f8e0204 */
[----:B------:R-:W-:-:S03]  /*8e50*/  ULDC UR9, c[0x0][0x618] ;  /* 0x0001860000097ab9 */ /* 0x000fc60000000800 */
[----:B------:R-:W-:-:S05]  /*8e60*/  IMAD.IADD R3, R3, 0x1, R5 ;  /* 0x0000000103037824 */ /* 0x000fca00078e0205 */
[--C-:B------:R-:W-:Y:S02]  /*8e70*/  SHF.R.U64 R10, R2, UR9, R3.reuse ;  /* 0x00000009020a7c19 */ /* 0x100fe40008001203 */
[----:B------:R-:W-:Y:S01]  /*8e80*/  SHF.R.U32.HI R3, RZ, UR9, R3 ;  /* 0x00000009ff037c19 */ /* 0x000fe20008011603 */
[----:B------:R-:W-:Y:S01]  /*8e90*/  ULDC UR9, c[0x0][0x608] ;  /* 0x0001820000097ab9 */ /* 0x000fe20000000800 */
[----:B0-----:R-:W-:Y:S02]  /*8ea0*/  R2UR UR10, R6 ;  /* 0x00000000060a72ca */ /* 0x001fe400000e0000 */
[--C-:B------:R-:W-:Y:S02]  /*8eb0*/  SHF.R.U64 R12, R10, UR9, R3.reuse ;  /* 0x000000090a0c7c19 */ /* 0x100fe40008001203 */
[----:B------:R-:W-:Y:S01]  /*8ec0*/  SHF.R.U32.HI R3, RZ, UR9, R3 ;  /* 0x00000009ff037c19 */ /* 0x000fe20008011603 */
[----:B------:R-:W-:-:S03]  /*8ed0*/  UIADD3 UR9, -UR8, URZ, URZ ;  /* 0x0000003f08097290 */ /* 0x000fc6000fffe13f */
[--C-:B------:R-:W-:Y:S01]  /*8ee0*/  SHF.R.U64 R13, R12, UR11, R3.reuse ;  /* 0x0000000b0c0d7c19 */ /* 0x100fe20008001203 */
[----:B------:R-:W-:Y:S01]  /*8ef0*/  ULDC UR8, c[0x0][0x144] ;  /* 0x0000510000087ab9 */ /* 0x000fe20000000800 */
[----:B------:R-:W-:-:S03]  /*8f00*/  SHF.R.U32.HI R3, RZ, UR11, R3 ;  /* 0x0000000bff037c19 */ /* 0x000fc60008011603 */
[----:B------:R-:W-:Y:S01]  /*8f10*/  IMAD.MOV.U32 R2, RZ, RZ, R13 ;  /* 0x000000ffff027224 */ /* 0x000fe200078e000d */
[----:B------:R-:W-:Y:S06]  /*8f20*/  @!P1 BRA `(.L_x_206) ;  /* 0x0000000000289947 */ /* 0x000fec0003800000 */
        /* <DEDUP_REMOVED lines=10> */
.L_x_206:
[----:B------:R-:W-:Y:S01]  /*8fd0*/  UISETP.NE.AND UP0, UPT, UR38, URZ, UPT ;  /* 0x0000003f2600728c */ /* 0x000fe2000bf05270 */
[----:B------:R-:W-:Y:S01]  /*8fe0*/  SHF.R.U64 R3, R2, UR13, R3 ;  /* 0x0000000d02037c19 */ /* 0x000fe20008001203 */
[----:B------:R-:W-:Y:S01]  /*8ff0*/  UIADD3 UR10, -UR10, URZ, URZ ;  /* 0x0000003f0a0a7290 */ /* 0x000fe2000fffe13f */
[----:B------:R-:W-:Y:S01]  /*9000*/  LOP3.LUT R2, R12, UR6, RZ, 0xc0, !PT ;  /* 0x000000060c027c12 */ /* 0x000fe2000f8ec0ff */
[----:B------:R-:W-:Y:S01]  /*9010*/  UIMAD UR7, UR8, UR9, UR7 ;  /* 0x00000009080772a4 */ /* 0x000fe2000f8e0207 */
[----:B------:R-:W-:Y:S01]  /*9020*/  LOP3.LUT R5, R10, UR4, RZ, 0xc0, !PT ;  /* 0x000000040a057c12 */ /* 0x000fe2000f8ec0ff */
[----:B------:R-:W-:Y:S01]  /*9030*/  IMAD.MOV R4, RZ, RZ, -R3 ;  /* 0x000000ffff047224 */ /* 0x000fe200078e0a03 */
[----:B------:R-:W-:Y:S01]  /*9040*/  ULDC UR8, c[0x0][0x148] ;  /* 0x0000520000087ab9 */ /* 0x000fe20000000800 */
[----:B------:R-:W-:Y:S01]  /*9050*/  IMAD R18, R3, UR5, R2 ;  /* 0x0000000503127c24 */ /* 0x000fe2000f8e0202 */
[----:B------:R-:W-:Y:S01]  /*9060*/  PLOP3.LUT P1, PT, PT, PT, UP0, 0x80, 0x0 ;  /* 0x000000000000781c */ /* 0x000fe20003f2f008 */
[----:B------:R-:W-:Y:S01]  /*9070*/  IMAD.MOV.U32 R3, RZ, RZ, 0x1 ;  /* 0x00000001ff037424 */ /* 0x000fe200078e00ff */
[----:B------:R-:W-:-:S03]  /*9080*/  @UP0 UIMAD UR7, UR8, UR10, UR12 ;  /* 0x0000000a080702a4 */ /* 0x000fc6000f8e020c */
[----:B------:R-:W-:Y:S02]  /*9090*/  ULDC UR8, c[0x0][0x638] ;  /* 0x00018e0000087ab9 */ /* 0x000fe40000000800 */
[----:B------:R-:W-:Y:S02]  /*90a0*/  IMAD R2, R4, UR8, R13 ;  /* 0x0000000804027c24 */ /* 0x000fe4000f8e020d */
[----:B-1----:R-:W-:Y:S01]  /*90b0*/  IMAD R18, R18, R15, UR7 ;  /* 0x0000000712127e24 */ /* 0x002fe2000f8e020f */
[----:B------:R-:W-:Y:S02]  /*90c0*/  ULDC UR7, c[0x0][0x600] ;  /* 0x0001800000077ab9 */ /* 0x000fe40000000800 */
[----:B------:R-:W-:-:S05]  /*90d0*/  IMAD R5, R2, UR7, R5 ;  /* 0x0000000702057c24 */ /* 0x000fca000f8e0205 */
[----:B------:R-:W-:Y:S02]  /*90e0*/  SEL R2, R5, R18, !P1 ;  /* 0x0000001205027207 */ /* 0x000fe40004800000 */
[----:B------:R-:W-:-:S07]  /*90f0*/  SEL R18, R18, R5, !P1 ;  /* 0x0000000512127207 */ /* 0x000fce0004800000 */
.L_x_204:
[----:B------:R-:W-:Y:S05]  /*9100*/  BSYNC B1 ;  /* 0x0000000000017941 */ /* 0x000fea0003800000 */
.L_x_203:
[----:B------:R-:W-:-:S13]  /*9110*/  LOP3.LUT P1, RZ, R3, 0xff, RZ, 0xc0, !PT ;  /* 0x000000ff03ff7812 */ /* 0x000fda000782c0ff */
[----:B------:R-:W-:Y:S05]  /*9120*/  @P1 BRA `(.L_x_207) ;  /* 0xfffffff400381947 */ /* 0x000fea000383ffff */
[----:B------:R-:W-:Y:S05]  /*9130*/  BSYNC B0 ;  /* 0x0000000000007941 */ /* 0x000fea0003800000 */
.L_x_195:
[----:B------:R-:W-:-:S03]  /*9140*/  UMOV UR7, 0xffffffff ;  /* 0xffffffff00077882 */ /* 0x000fc60000000000 */
[----:B------:R-:W-:Y:S05]  /*9150*/  BRA.DIV UR7, `(.L_x_208) ;  /* 0x0000000607d47947 */ /* 0x000fea000b800000 */
[----:B------:R-:W-:-:S13]  /*9160*/  ELECT P6, URZ, PT ;  /* 0x00000000003f782f */ /* 0x000fda00038c0000 */
.L_x_228:
[----:B------:R-:W-:Y:S04]  /*9170*/  BSSY B0, `(.L_x_209) ;  /* 0x0000050000007945 */ /* 0x000fe80003800000 */
[----:B------:R-:W-:Y:S05]  /*9180*/  @!P6 BRA `(.L_x_210) ;  /* 0x000000040038e947 */ /* 0x000fea0003800000 */
[----:B------:R-:W-:-:S04]  /*9190*/  ULOP3.LUT UR7, UR36, 0x2, URZ, 0xfc, !UPT ;  /* 0x0000000224077892 */ /* 0x000fc8000f8efc3f */
[----:B------:R-:W-:-:S06]  /*91a0*/  UISETP.NE.AND UP0, UPT, UR7, 0x3, UPT ;  /* 0x000000030700788c */ /* 0x000fcc000bf05270 */
[----:B------:R-:W-:-:S13]  /*91b0*/  PLOP3.LUT P0, PT, PT, PT, UP0, 0x80, 0x0 ;  /* 0x000000000000781c */ /* 0x000fda0003f0f008 */
[----:B------:R-:W-:Y:S05]  /*91c0*/  @!P0 BRA `(.L_x_211) ;  /* 0x0000000000048947 */ /* 0x000fea0003800000 */
[----:B------:R-:W-:Y:S01]  /*91d0*/  BPT.TRAP 0x1 ;  /* 0x000000040000795c */ /* 0x000fe20000300000 */
.L_x_211:
[----:B------:R-:W0:Y:S01]  /*91e0*/  S2R R3, SR_CgaCtaId ;  /* 0x0000000000037919 */ /* 0x000e220000008800 */
[----:B------:R-:W-:-:S04]  /*91f0*/  MOV R2, 0x400 ;  /* 0x0000040000027802 */ /* 0x000fc80000000f00 */
[----:B0-----:R-:W-:Y:S02]  /*9200*/  LEA R3, R3, R2, 0x18 ;  /* 0x0000000203037211 */ /* 0x001fe400078ec0ff */
[----:B------:R-:W-:-:S03]  /*9210*/  SHF.L.U32 R2, R0, 0x1f, RZ ;  /* 0x0000001f00027819 */ /* 0x000fc600000006ff */
[----:B------:R-:W-:-:S04]  /*9220*/  VIADD R3, R3, 0x40 ;  /* 0x0000004003037836 */ /* 0x000fc80000000000 */
[C---:B------:R-:W-:Y:S02]  /*9230*/  IMAD R7, R8.reuse, 0x8, R3 ;  /* 0x0000000808077824 */ /* 0x040fe400078e0203 */
[----:B------:R-:W-:Y:S02]  /*9240*/  VIADD R8, R8, 0x1 ;  /* 0x0000000108087836 */ /* 0x000fe40000000000 */
[----:B------:R-:W0:Y:S03]  /*9250*/  SYNCS.PHASECHK.TRANS64.TRYWAIT P0, [R7+URZ], R2 ;  /* 0x00000002070075a7 */ /* 0x000e26000800017f */
[----:B------:R-:W-:-:S04]  /*9260*/  ISETP.NE.AND P1, PT, R8, 0x8, PT ;  /* 0x000000080800780c */ /* 0x000fc80003f25270 */
[----:B------:R-:W-:Y:S02]  /*9270*/  SEL R5, RZ, 0x1, P1 ;  /* 0x00000001ff057807 */ /* 0x000fe40000800000 */
[----:B------:R-:W-:Y:S02]  /*9280*/  SEL R8, R8, RZ, P1 ;  /* 0x000000ff08087207 */ /* 0x000fe40000800000 */
[----:B------:R-:W-:-:S03]  /*9290*/  LOP3.LUT R5, R0, R5, RZ, 0x3c, !PT ;  /* 0x0000000500057212 */ /* 0x000fc600078e3cff */
[----:B------:R-:W-:Y:S01]  /*92a0*/  IMAD R9, R8, 0x8, R3 ;  /* 0x0000000808097824 */ /* 0x000fe200078e0203 */
[----:B------:R-:W-:Y:S01]  /*92b0*/  SHF.L.U32 R4, R5, 0x1f, RZ ;  /* 0x0000001f05047819 */ /* 0x000fe200000006ff */
[----:B0-----:R-:W-:Y:S06]  /*92c0*/  @!P0 BRA `(.L_x_212) ;  /* 0x0000000400988947 */ /* 0x001fec0003800000 */
.L_x_229:
[----:B------:R-:W1:Y:S01]  /*92d0*/  SYNCS.PHASECHK.TRANS64.TRYWAIT P0, [R9+URZ], R4 ;  /* 0x00000004090075a7 */ /* 0x000e62000800017f */
[----:B------:R-:W-:-:S05]  /*92e0*/  VIADD R0, R8, 0x1 ;  /* 0x0000000108007836 */ /* 0x000fca0000000000 */
[----:B------:R-:W-:-:S04]  /*92f0*/  ISETP.NE.AND P1, PT, R0, 0x8, PT ;  /* 0x000000080000780c */ /* 0x000fc80003f25270 */
[----:B0-----:R-:W-:Y:S02]  /*9300*/  SEL R2, RZ, 0x1, P1 ;  /* 0x00000001ff027807 */ /* 0x001fe40000800000 */
[----:B------:R-:W-:Y:S02]  /*9310*/  SEL R0, R0, RZ, P1 ;  /* 0x000000ff00007207 */ /* 0x000fe40000800000 */
[----:B------:R-:W-:-:S03]  /*9320*/  LOP3.LUT R7, R5, R2, RZ, 0x3c, !PT ;  /* 0x0000000205077212 */ /* 0x000fc600078e3cff */
[----:B------:R-:W-:Y:S01]  /*9330*/  IMAD R6, R0, 0x8, R3 ;  /* 0x0000000800067824 */ /* 0x000fe200078e0203 */
[----:B------:R-:W-:Y:S01]  /*9340*/  SHF.L.U32 R5, R7, 0x1f, RZ ;  /* 0x0000001f07057819 */ /* 0x000fe200000006ff */
[----:B-1----:R-:W-:Y:S06]  /*9350*/  @!P0 BRA `(.L_x_213) ;  /* 0x0000000400888947 */ /* 0x002fec0003800000 */
.L_x_230:
[----:B------:R-:W1:Y:S01]  /*9360*/  SYNCS.PHASECHK.TRANS64.TRYWAIT P0, [R6+URZ], R5 ;  /* 0x00000005060075a7 */ /* 0x000e62000800017f */
[----:B------:R-:W-:-:S05]  /*9370*/  VIADD R0, R0, 0x1 ;  /* 0x0000000100007836 */ /* 0x000fca0000000000 */
[----:B------:R-:W-:-:S04]  /*9380*/  ISETP.NE.AND P1, PT, R0, 0x8, PT ;  /* 0x000000080000780c */ /* 0x000fc80003f25270 */
[----:B------:R-:W-:Y:S02]  /*9390*/  SEL R2, RZ, 0x1, P1 ;  /* 0x00000001ff027807 */ /* 0x000fe40000800000 */
[----:B------:R-:W-:Y:S02]  /*93a0*/  SEL R0, R0, RZ, P1 ;  /* 0x000000ff00007207 */ /* 0x000fe40000800000 */
[----:B------:R-:W-:-:S03]  /*93b0*/  LOP3.LUT R7, R7, R2, RZ, 0x3c, !PT ;  /* 0x0000000207077212 */ /* 0x000fc600078e3cff */
[----:B0-----:R-:W-:Y:S01]  /*93c0*/  IMAD R9, R0, 0x8, R3 ;  /* 0x0000000800097824 */ /* 0x001fe200078e0203 */
[----:B------:R-:W-:Y:S01]  /*93d0*/  SHF.L.U32 R4, R7, 0x1f, RZ ;  /* 0x0000001f07047819 */ /* 0x000fe200000006ff */
[----:B-1----:R-:W-:Y:S06]  /*93e0*/  @!P0 BRA `(.L_x_214) ;  /* 0x0000000400788947 */ /* 0x002fec0003800000 */
.L_x_231:
        /* <DEDUP_REMOVED lines=9> */
.L_x_232:
        /* <DEDUP_REMOVED lines=9> */
.L_x_233:
        /* <DEDUP_REMOVED lines=9> */
.L_x_234:
[----:B------:R-:W1:Y:S01]  /*95a0*/  SYNCS.PHASECHK.TRANS64.TRYWAIT P0, [R6+URZ], R5 ;  /* 0x00000005060075a7 */ /* 0x000e62000800017f */
[----:B------:R-:W-:-:S05]  /*95b0*/  VIADD R0, R0, 0x1 ;  /* 0x0000000100007836 */ /* 0x000fca0000000000 */
[----:B------:R-:W-:-:S04]  /*95c0*/  ISETP.NE.AND P1, PT, R0, 0x8, PT ;  /* 0x000000080000780c */ /* 0x000fc80003f25270 */
[----:B------:R-:W-:Y:S02]  /*95d0*/  SEL R2, RZ, 0x1, P1 ;  /* 0x00000001ff027807 */ /* 0x000fe40000800000 */
[----:B------:R-:W-:Y:S02]  /*95e0*/  SEL R0, R0, RZ, P1 ;  /* 0x000000ff00007207 */ /* 0x000fe40000800000 */
[----:B------:R-:W-:Y:S01]  /*95f0*/  LOP3.LUT R2, R7, R2, RZ, 0x3c, !PT ;  /* 0x0000000207027212 */ /* 0x000fe200078e3cff */
[----:B-1----:R-:W-:Y:S06]  /*9600*/  @!P0 BRA `(.L_x_218) ;  /* 0x0000000400408947 */ /* 0x002fec0003800000 */
.L_x_235:
[----:B------:R-:W-:Y:S01]  /*9610*/  IMAD R3, R0, 0x8, R3 ;  /* 0x0000000800037824 */ /* 0x000fe200078e0203 */
[----:B------:R-:W-:-:S07]  /*9620*/  SHF.L.U32 R0, R2, 0x1f, RZ ;  /* 0x0000001f02007819 */ /* 0x000fce00000006ff */
.L_x_219:
[----:B--2---:R2:W3:Y:S02]  /*9630*/  SYNCS.PHASECHK.TRANS64.TRYWAIT P0, [R3+URZ], R0 ;  /* 0x00000000030075a7 */ /* 0x0044e4000800017f */
[----:B---3--:R-:W-:Y:S05]  /*9640*/  @!P0 NANOSLEEP.SYNCS 0x989680 ;  /* 0x009896800000895d */ /* 0x008fea0003900000 */
[----:B------:R-:W3:Y:S02]  /*9650*/  @!P0 SYNCS.PHASECHK.TRANS64 P0, [R3+URZ], R0 ;  /* 0x00000000030085a7 */ /* 0x000ee4000800007f */
[----:B---3--:R-:W-:Y:S05]  /*9660*/  @!P0 BRA `(.L_x_219) ;  /* 0xfffffffc00f08947 */ /* 0x008fea000383ffff */
.L_x_210:
[----:B------:R-:W-:Y:S05]  /*9670*/  BSYNC B0 ;  /* 0x0000000000007941 */ /* 0x000fea0003800000 */
.L_x_209:
[----:B------:R-:W-:Y:S05]  /*9680*/  EXIT ;  /* 0x000000000000794d */ /* 0x000fea0003800000 */
.L_x_15:
[----:B0-----:R0:W1:Y:S02]  /*9690*/  SYNCS.PHASECHK.TRANS64.TRYWAIT P0, [R109+URZ], R0 ;  /* 0x000000006d0075a7 */ /* 0x001064000800017f */
[----:B-1----:R-:W-:Y:S05]  /*96a0*/  @!P0 NANOSLEEP.SYNCS 0x989680 ;  /* 0x009896800000895d */ /* 0x002fea0003900000 */
[----:B------:R-:W1:Y:S02]  /*96b0*/  @!P0 SYNCS.PHASECHK.TRANS64 P0, [R109+URZ], R0 ;  /* 0x000000006d0085a7 */ /* 0x000e64000800007f */
[----:B-1----:R-:W-:Y:S05]  /*96c0*/  @!P0 BRA `(.L_x_15) ;  /* 0xfffffffc00f08947 */ /* 0x002fea000383ffff */
[----:B------:R-:W-:Y:S05]  /*96d0*/  BRA `(.L_x_220) ;  /* 0xffffff7c00dc7947 */ /* 0x000fea000383ffff */
.L_x_20:
[----:B-1----:R1:W2:Y:S02]  /*96e0*/  SYNCS.PHASECHK.TRANS64.TRYWAIT P1, [R3+URZ], R0 ;  /* 0x00000000030075a7 */ /* 0x0022a4000802017f */
[----:B--2---:R-:W-:Y:S05]  /*96f0*/  @!P1 NANOSLEEP.SYNCS 0x989680 ;  /* 0x009896800000995d */ /* 0x004fea0003900000 */
[----:B------:R-:W2:Y:S02]  /*9700*/  @!P1 SYNCS.PHASECHK.TRANS64 P1, [R3+URZ], R0 ;  /* 0x00000000030095a7 */ /* 0x000ea4000802007f */
[----:B--2---:R-:W-:Y:S05]  /*9710*/  @!P1 BRA `(.L_x_20) ;  /* 0xfffffffc00f09947 */ /* 0x004fea000383ffff */
[----:B------:R-:W-:Y:S05]  /*9720*/  BRA `(.L_x_19) ;  /* 0xffffff80004c7947 */ /* 0x000fea000383ffff */
.L_x_25:
[----:B-1----:R-:W-:-:S04]  /*9730*/  IMAD.U32 R4, RZ, RZ, UR8 ;  /* 0x00000008ff047e24 */ /* 0x002fc8000f8e00ff */
[----:B------:R1:W2:Y:S03]  /*9740*/  SYNCS.PHASECHK.TRANS64.TRYWAIT P1, [R4+URZ], R3 ;  /* 0x00000003040075a7 */ /* 0x0002a6000802017f */
[----:B--2---:R-:W-:Y:S05]  /*9750*/  @!P1 NANOSLEEP.SYNCS 0x989680 ;  /* 0x009896800000995d */ /* 0x004fea0003900000 */
[----:B------:R-:W2:Y:S02]  /*9760*/  @!P1 SYNCS.PHASECHK.TRANS64 P1, [R4+URZ], R3 ;  /* 0x00000003040095a7 */ /* 0x000ea4000802007f */
[----:B--2---:R-:W-:Y:S05]  /*9770*/  @!P1 BRA `(.L_x_25) ;  /* 0xfffffffc00ec9947 */ /* 0x004fea000383ffff */
[----:B------:R-:W-:Y:S05]  /*9780*/  BRA `(.L_x_24) ;  /* 0xffffff88009c7947 */ /* 0x000fea000383ffff */
.L_x_31:
[----:B0-----:R0:W1:Y:S02]  /*9790*/  SYNCS.PHASECHK.TRANS64.TRYWAIT P0, [R109+URZ+0x10], R0 ;  /* 0x000010006d0075a7 */ /* 0x001064000800017f */
[----:B-1----:R-:W-:Y:S05]  /*97a0*/  @!P0 NANOSLEEP.SYNCS 0x989680 ;  /* 0x009896800000895d */ /* 0x002fea0003900000 */
[----:B------:R-:W1:Y:S02]  /*97b0*/  @!P0 SYNCS.PHASECHK.TRANS64 P0, [R109+URZ+0x10], R0 ;  /* 0x000010006d0085a7 */ /* 0x000e64000800007f */
[----:B-1----:R-:W-:Y:S05]  /*97c0*/  @!P0 BRA `(.L_x_31) ;  /* 0xfffffffc00f08947 */ /* 0x002fea000383ffff */
[----:B------:R-:W-:Y:S05]  /*97d0*/  BRA `(.L_x_221) ;  /* 0xffffff9400587947 */ /* 0x000fea000383ffff */
.L_x_196:
[----:B------:R-:W-:Y:S01]  /*97e0*/  BSSY B1, `(.L_x_222) ;  /* 0x0000006000017945 */ /* 0x000fe20003800000 */
[----:B------:R-:W-:-:S07]  /*97f0*/  IMAD.MOV.U32 R15, RZ, RZ, -0x1 ;  /* 0xffffffffff0f7424 */ /* 0x000fce00078e00ff */
[----:B------:R-:W-:Y:S05]  /*9800*/  WARPSYNC.COLLECTIVE R15, `(.L_x_223) ;  /* 0x000000000f0c7348 */ /* 0x000fea0003c00000 */
[----:B------:R-:W-:Y:S02]  /*9810*/  ELECT P6, UR62, PT ;  /* 0x00000000003e782f */ /* 0x000fe400038c0000 */
[----:B------:R-:W-:Y:S01]  /*9820*/  MOV R14, UR62 ;  /* 0x0000003e000e7c02 */ /* 0x000fe20008000f00 */
[----:B------:R-:W-:Y:S10]  /*9830*/  ENDCOLLECTIVE ;  /* 0x000000000000791b */ /* 0x000ff40003800000 */
.L_x_223:
[----:B------:R-:W-:Y:S05]  /*9840*/  BSYNC B1 ;  /* 0x0000000000017941 */ /* 0x000fea0003800000 */
.L_x_222:
[----:B------:R-:W-:Y:S05]  /*9850*/  BRA `(.L_x_224) ;  /* 0xffffffec00787947 */ /* 0x000fea000383ffff */
.L_x_199:
[----:B-1----:R1:W2:Y:S02]  /*9860*/  SYNCS.PHASECHK.TRANS64.TRYWAIT P1, [R7+URZ+0x40], R4 ;  /* 0x00004004070075a7 */ /* 0x0022a4000802017f */
[----:B--2---:R-:W-:Y:S05]  /*9870*/  @!P1 NANOSLEEP.SYNCS 0x989680 ;  /* 0x009896800000995d */ /* 0x004fea0003900000 */
[----:B------:R-:W2:Y:S02]  /*9880*/  @!P1 SYNCS.PHASECHK.TRANS64 P1, [R7+URZ+0x40], R4 ;  /* 0x00004004070095a7 */ /* 0x000ea4000802007f */
[----:B--2---:R-:W-:Y:S05]  /*9890*/  @!P1 BRA `(.L_x_199) ;  /* 0xfffffffc00f09947 */ /* 0x004fea000383ffff */
[----:B------:R-:W-:Y:S05]  /*98a0*/  BRA `(.L_x_225) ;  /* 0xffffffec00ac7947 */ /* 0x000fea000383ffff */
.L_x_208:
[----:B------:R-:W-:Y:S01]  /*98b0*/  BSSY B0, `(.L_x_226) ;  /* 0x0000006000007945 */ /* 0x000fe20003800000 */
[----:B------:R-:W-:-:S07]  /*98c0*/  IMAD.MOV.U32 R15, RZ, RZ, -0x1 ;  /* 0xffffffffff0f7424 */ /* 0x000fce00078e00ff */
[----:B------:R-:W-:Y:S05]  /*98d0*/  WARPSYNC.COLLECTIVE R15, `(.L_x_227) ;  /* 0x000000000f0c7348 */ /* 0x000fea0003c00000 */
[----:B------:R-:W-:Y:S02]  /*98e0*/  ELECT P6, UR62, PT ;  /* 0x00000000003e782f */ /* 0x000fe400038c0000 */
[----:B------:R-:W-:Y:S01]  /*98f0*/  MOV R14, UR62 ;  /* 0x0000003e000e7c02 */ /* 0x000fe20008000f00 */
[----:B------:R-:W-:Y:S10]  /*9900*/  ENDCOLLECTIVE ;  /* 0x000000000000791b */ /* 0x000ff40003800000 */
.L_x_227:
[----:B------:R-:W-:Y:S05]  /*9910*/  BSYNC B0 ;  /* 0x0000000000007941 */ /* 0x000fea0003800000 */
.L_x_226:
[----:B------:R-:W-:Y:S05]  /*9920*/  BRA `(.L_x_228) ;  /* 0xfffffff800107947 */ /* 0x000fea000383ffff */
.L_x_212:
[----:B0-----:R0:W1:Y:S02]  /*9930*/  SYNCS.PHASECHK.TRANS64.TRYWAIT P0, [R7+URZ], R2 ;  /* 0x00000002070075a7 */ /* 0x001064000800017f */
[----:B-1----:R-:W-:Y:S05]  /*9940*/  @!P0 NANOSLEEP.SYNCS 0x989680 ;  /* 0x009896800000895d */ /* 0x002fea0003900000 */
[----:B------:R-:W1:Y:S02]  /*9950*/  @!P0 SYNCS.PHASECHK.TRANS64 P0, [R7+URZ], R2 ;  /* 0x00000002070085a7 */ /* 0x000e64000800007f */
[----:B-1----:R-:W-:Y:S05]  /*9960*/  @!P0 BRA `(.L_x_212) ;  /* 0xfffffffc00f08947 */ /* 0x002fea000383ffff */
[----:B------:R-:W-:Y:S05]  /*9970*/  BRA `(.L_x_229) ;  /* 0xfffffff800547947 */ /* 0x000fea000383ffff */
.L_x_213:
[----:B0-----:R0:W1:Y:S02]  /*9980*/  SYNCS.PHASECHK.TRANS64.TRYWAIT P0, [R9+URZ], R4 ;  /* 0x00000004090075a7 */ /* 0x001064000800017f */
[----:B-1----:R-:W-:Y:S05]  /*9990*/  @!P0 NANOSLEEP.SYNCS 0x989680 ;  /* 0x009896800000895d */ /* 0x002fea0003900000 */
[----:B------:R-:W1:Y:S02]  /*99a0*/  @!P0 SYNCS.PHASECHK.TRANS64 P0, [R9+URZ], R4 ;  /* 0x00000004090085a7 */ /* 0x000e64000800007f */
[----:B-1----:R-:W-:Y:S05]  /*99b0*/  @!P0 BRA `(.L_x_213) ;  /* 0xfffffffc00f08947 */ /* 0x002fea000383ffff */
[----:B------:R-:W-:Y:S05]  /*99c0*/  BRA `(.L_x_230) ;  /* 0xfffffff800647947 */ /* 0x000fea000383ffff */
.L_x_214:
[----:B0-----:R0:W1:Y:S02]  /*99d0*/  SYNCS.PHASECHK.TRANS64.TRYWAIT P0, [R6+URZ], R5 ;  /* 0x00000005060075a7 */ /* 0x001064000800017f */
[----:B-1----:R-:W-:Y:S05]  /*99e0*/  @!P0 NANOSLEEP.SYNCS 0x989680 ;  /* 0x009896800000895d */ /* 0x002fea0003900000 */
[----:B------:R-:W1:Y:S02]  /*99f0*/  @!P0 SYNCS.PHASECHK.TRANS64 P0, [R6+URZ], R5 ;  /* 0x00000005060085a7 */ /* 0x000e64000800007f */
[----:B-1----:R-:W-:Y:S05]  /*9a00*/  @!P0 BRA `(.L_x_214) ;  /* 0xfffffffc00f08947 */ /* 0x002fea000383ffff */
[----:B------:R-:W-:Y:S05]  /*9a10*/  BRA `(.L_x_231) ;  /* 0xfffffff800747947 */ /* 0x000fea000383ffff */
.L_x_215:
[----:B0-----:R0:W1:Y:S02]  /*9a20*/  SYNCS.PHASECHK.TRANS64.TRYWAIT P0, [R9+URZ], R4 ;  /* 0x00000004090075a7 */ /* 0x001064000800017f */
[----:B-1----:R-:W-:Y:S05]  /*9a30*/  @!P0 NANOSLEEP.SYNCS 0x989680 ;  /* 0x009896800000895d */ /* 0x002fea0003900000 */
[----:B------:R-:W1:Y:S02]  /*9a40*/  @!P0 SYNCS.PHASECHK.TRANS64 P0, [R9+URZ], R4 ;  /* 0x00000004090085a7 */ /* 0x000e64000800007f */
[----:B-1----:R-:W-:Y:S05]  /*9a50*/  @!P0 BRA `(.L_x_215) ;  /* 0xfffffffc00f08947 */ /* 0x002fea000383ffff */
[----:B------:R-:W-:Y:S05]  /*9a60*/  BRA `(.L_x_232) ;  /* 0xfffffff800847947 */ /* 0x000fea000383ffff */
.L_x_216:
[----:B0-----:R0:W1:Y:S02]  /*9a70*/  SYNCS.PHASECHK.TRANS64.TRYWAIT P0, [R6+URZ], R5 ;  /* 0x00000005060075a7 */ /* 0x001064000800017f */
[----:B-1----:R-:W-:Y:S05]  /*9a80*/  @!P0 NANOSLEEP.SYNCS 0x989680 ;  /* 0x009896800000895d */ /* 0x002fea0003900000 */
[----:B------:R-:W1:Y:S02]  /*9a90*/  @!P0 SYNCS.PHASECHK.TRANS64 P0, [R6+URZ], R5 ;  /* 0x00000005060085a7 */ /* 0x000e64000800007f */
[----:B-1----:R-:W-:Y:S05]  /*9aa0*/  @!P0 BRA `(.L_x_216) ;  /* 0xfffffffc00f08947 */ /* 0x002fea000383ffff */
[----:B------:R-:W-:Y:S05]  /*9ab0*/  BRA `(.L_x_233) ;  /* 0xfffffff800947947 */ /* 0x000fea000383ffff */
.L_x_217:
[----:B0-----:R0:W1:Y:S02]  /*9ac0*/  SYNCS.PHASECHK.TRANS64.TRYWAIT P0, [R9+URZ], R4 ;  /* 0x00000004090075a7 */ /* 0x001064000800017f */
[----:B-1----:R-:W-:Y:S05]  /*9ad0*/  @!P0 NANOSLEEP.SYNCS 0x989680 ;  /* 0x009896800000895d */ /* 0x002fea0003900000 */
[----:B------:R-:W1:Y:S02]  /*9ae0*/  @!P0 SYNCS.PHASECHK.TRANS64 P0, [R9+URZ], R4 ;  /* 0x00000004090085a7 */ /* 0x000e64000800007f */
[----:B-1----:R-:W-:Y:S05]  /*9af0*/  @!P0 BRA `(.L_x_217) ;  /* 0xfffffffc00f08947 */ /* 0x002fea000383ffff */
[----:B------:R-:W-:Y:S05]  /*9b00*/  BRA `(.L_x_234) ;  /* 0xfffffff800a47947 */ /* 0x000fea000383ffff */
.L_x_218:
[----:B-1----:R1:W2:Y:S02]  /*9b10*/  SYNCS.PHASECHK.TRANS64.TRYWAIT P0, [R6+URZ], R5 ;  /* 0x00000005060075a7 */ /* 0x0022a4000800017f */
[----:B--2---:R-:W-:Y:S05]  /*9b20*/  @!P0 NANOSLEEP.SYNCS 0x989680 ;  /* 0x009896800000895d */ /* 0x004fea0003900000 */
[----:B------:R-:W2:Y:S02]  /*9b30*/  @!P0 SYNCS.PHASECHK.TRANS64 P0, [R6+URZ], R5 ;  /* 0x00000005060085a7 */ /* 0x000ea4000800007f */
[----:B--2---:R-:W-:Y:S05]  /*9b40*/  @!P0 BRA `(.L_x_218) ;  /* 0xfffffffc00f08947 */ /* 0x004fea000383ffff */
[----:B------:R-:W-:Y:S05]  /*9b50*/  BRA `(.L_x_235) ;  /* 0xfffffff800ac7947 */ /* 0x000fea000383ffff */
.L_x_236:
[----:B------:R-:W-:-:S00]  /*9b60*/  BRA `(.L_x_236) ;  /* 0xfffffffc00fc7947 */ /* 0x000fc0000383ffff */
[----:B------:R-:W-:-:S00]  /*9b70*/  NOP ;  /* 0x0000000000007918 */ /* 0x000fc00000000000 */
        /* <DEDUP_REMOVED lines=8> */
.L_x_237:


//--------------------- .nv.global.init           --------------------------
	.section	.nv.global.init,"aw",@progbits
.nv.global.init:
	.type		$str$22,@object
	.size		$str$22,($str$23 - $str$22)
$str$22:
        /*0000*/ 	.byte	0x6b, 0x5f, 0x74, 0x69, 0x6c, 0x65, 0x5f, 0x63, 0x6f, 0x75, 0x6e, 0x74, 0x20, 0x3e, 0x3d, 0x20
        /*0010*/ 	.byte	0x31, 0x00
	.type		$str$23,@object
	.size		$str$23,(__unnamed_1 - $str$23)
$str$23:
        /*0012*/ 	.byte	0x2f, 0x74, 0x6d, 0x70, 0x2f, 0x63, 0x75, 0x74, 0x6c, 0x61, 0x73, 0x73, 0x5f, 0x73, 0x77, 0x65
        /*0022*/ 	.byte	0x65, 0x70, 0x5f, 0x73, 0x72, 0x63, 0x2f, 0x69, 0x6e, 0x63, 0x6c, 0x75, 0x64, 0x65, 0x2f, 0x63
        /*0032*/ 	.byte	0x75, 0x74, 0x6c, 0x61, 0x73, 0x73, 0x2f, 0x67, 0x65, 0x6d, 0x6d, 0x2f, 0x63, 0x6f, 0x6c, 0x6c
        /*0042*/ 	.byte	0x65, 0x63, 0x74, 0x69, 0x76, 0x65, 0x2f, 0x73, 0x6d, 0x39, 0x30, 0x5f, 0x6d, 0x6d, 0x61, 0x5f
        /*0052*/ 	.byte	0x74, 0x6d, 0x61, 0x5f, 0x67, 0x6d, 0x6d, 0x61, 0x5f, 0x73, 0x73, 0x5f, 0x77, 0x61, 0x72, 0x70
        /*0062*/ 	.byte	0x73, 0x70, 0x65, 0x63, 0x69, 0x61, 0x6c, 0x69, 0x7a, 0x65, 0x64, 0x2e, 0x68, 0x70, 0x70, 0x00
	.type		__unnamed_1,@object
	.size		__unnamed_1,(.L_0 - __unnamed_1)
__unnamed_1:
        /*0072*/ 	.byte	0x76, 0x6f, 0x69, 0x64, 0x20, 0x63, 0x75, 0x74, 0x6c, 0x61, 0x73, 0x73, 0x3a, 0x3a, 0x67, 0x65
        /* <DEDUP_REMOVED lines=179> */
        /*0bb2*/ 	.byte	0x74, 0x69, 0x74, 0x79, 0x5d, 0x00
.L_0:


//--------------------- .nv.shared._ZN7cutlass13device_kernelINS_4gemm6kernel13GemmUniversalIN4cute5tupleIJiiiiEEENS1_10collective13CollectiveMmaINS1_34MainloopSm90TmaGmmaWarpSpecializedILi8ENS5_IJNS4_1CILi1EEESB_SB_EEENS1_32KernelTmaWarpSpecializedPingpongEEENS5_IJNSA_ILi64EEENSA_ILi160EEESF_EEENS_6half_tENS5_IJlSB_lEEESI_SJ_NS4_8TiledMMAINS4_8MMA_AtomIJNS4_4SM904GMMA25MMA_64x32x16_F32F16F16_SSILNSN_5MajorE0ELSP_0ELNSN_7ScaleInE1ELSQ_1EEEEEENS4_6LayoutISC_NS5_IJNSA_ILi0EEESU_SU_EEEEENS5_IJNS4_10UnderscoreESX_SX_EEEEENS4_13SM90_TMA_LOADENS4_14ComposedLayoutINS4_7SwizzleILi3ELi4ELi3EEENS4_18smem_ptr_flag_bitsILi16EEENST_INS5_IJNSA_ILi8EEESF_EEENS5_IJSF_SB_EEEEEEEvNS4_8identityES10_S1A_vS1B_EENS_8epilogue10collective6detail29Sm90TmaWarpSpecializedAdapterINS1E_15DefaultEpilogueISI_SJ_SJ_NS1D_6thread17LinearCombinationISI_Li1EffLNS1I_9ScaleType4KindE0ELNS_15FloatRoundStyleE2ESI_EENS1_15EpilogueDefaultEEEEEvvEEEEvNT_6ParamsE --------------------------
	.section	.nv.shared._ZN7cutlass13device_kernelINS_4gemm6kernel13GemmUniversalIN4cute5tupleIJiiiiEEENS1_10collective13CollectiveMmaINS1_34MainloopSm90TmaGmmaWarpSpecializedILi8ENS5_IJNS4_1CILi1EEESB_SB_EEENS1_32KernelTmaWarpSpecializedPingpongEEENS5_IJNSA_ILi64EEENSA_ILi160EEESF_EEENS_6half_tENS5_IJlSB_lEEESI_SJ_NS4_8TiledMMAINS4_8MMA_AtomIJNS4_4SM904GMMA25MMA_64x32x16_F32F16F16_SSILNSN_5MajorE0ELSP_0ELNSN_7ScaleInE1ELSQ_1EEEEEENS4_6LayoutISC_NS5_IJNSA_ILi0EEESU_SU_EEEEENS5_IJNS4_10UnderscoreESX_SX_EEEEENS4_13SM90_TMA_LOADENS4_14ComposedLayoutINS4_7SwizzleILi3ELi4ELi3EEENS4_18smem_ptr_flag_bitsILi16EEENST_INS5_IJNSA_ILi8EEESF_EEENS5_IJSF_SB_EEEEEEEvNS4_8identityES10_S1A_vS1B_EENS_8epilogue10collective6detail29Sm90TmaWarpSpecializedAdapterINS1E_15DefaultEpilogueISI_SJ_SJ_NS1D_6thread17LinearCombinationISI_Li1EffLNS1I_9ScaleType4KindE0ELNS_15FloatRoundStyleE2ESI_EENS1_15EpilogueDefaultEEEEEvvEEEEvNT_6ParamsE,"aw",@nobits
	.sectionflags	@""
	.align	16
	.zero		1024


//--------------------- .nv.shared.reserved.0     --------------------------
	.section	.nv.shared.reserved.0,"aw",@nobits
	.weak		__nv_reservedSMEM_offset_0_alias
	.size		__nv_reservedSMEM_offset_0_alias, 0, 0
	.other		__nv_reservedSMEM_offset_0_alias,@"STO_CUDA_RESERVED_SHARED STV_DEFAULT"
__nv_reservedSMEM_offset_0_alias:
	.zero		0


//--------------------- .nv.global                --------------------------
	.section	.nv.global,"aw",@nobits
.nv.global:
	.type		_ZN39_INTERNAL_0e055c83_4_k_cu_70eb5563_49624cute1_E,@object
	.size		_ZN39_INTERNAL_0e055c83_4_k_cu_70eb5563_49624cute1_E,(_ZN39_INTERNAL_0e055c83_4_k_cu_70eb5563_49624cuda3std3__45__cpo6cbeginE - _ZN39_INTERNAL_0e055c83_4_k_cu_70eb5563_49624cute1_E)
_ZN39_INTERNAL_0e055c83_4_k_cu_70eb5563_49624cute1_E:
	.zero		1
	.type		_ZN39_INTERNAL_0e055c83_4_k_cu_70eb5563_49624cuda3std3__45__cpo6cbeginE,@object
	.size		_ZN39_INTERNAL_0e055c83_4_k_cu_70eb5563_49624cuda3std3__45__cpo6cbeginE,(_ZN39_INTERNAL_0e055c83_4_k_cu_70eb5563_49624cuda3std3__48in_placeE - _ZN39_INTERNAL_0e055c83_4_k_cu_70eb5563_49624cuda3std3__45__cpo6cbeginE)
_ZN39_INTERNAL_0e055c83_4_k_cu_70eb5563_49624cuda3std3__45__cpo6cbeginE:
	.zero		1
	.type		_ZN39_INTERNAL_0e055c83_4_k_cu_70eb5563_49624cuda3std3__48in_placeE,@object
	.size		_ZN39_INTERNAL_0e055c83_4_k_cu_70eb5563_49624cuda3std3__48in_placeE,(_ZN39_INTERNAL_0e055c83_4_k_cu_70eb5563_49624cuda3std6ranges3__45__cpo9iter_moveE - _ZN39_INTERNAL_0e055c83_4_k_cu_70eb5563_49624cuda3std3__48in_placeE)
_ZN39_INTERNAL_0e055c83_4_k_cu_70eb5563_49624cuda3std3__48in_placeE:
	.zero		1
	.type		_ZN39_INTERNAL_0e055c83_4_k_cu_70eb5563_49624cuda3std6ranges3__45__cpo9iter_moveE,@object
	.size		_ZN39_INTERNAL_0e055c83_4_k_cu_70eb5563_49624cuda3std6ranges3__45__cpo9iter_moveE,(_ZN39_INTERNAL_0e055c83_4_k_cu_70eb5563_49624cuda3std3__45__cpo5beginE - _ZN39_INTERNAL_0e055c83_4_k_cu_70eb5563_49624cuda3std6ranges3__45__cpo9iter_moveE)
_ZN39_INTERNAL_0e055c83_4_k_cu_70eb5563_49624cuda3std6ranges3__45__cpo9iter_moveE:
	.zero		1
	.type		_ZN39_INTERNAL_0e055c83_4_k_cu_70eb5563_49624cuda3std3__45__cpo5beginE,@object
	.size		_ZN39_INTERNAL_0e055c83_4_k_cu_70eb5563_49624cuda3std3__45__cpo5beginE,(_ZN39_INTERNAL_0e055c83_4_k_cu_70eb5563_49624cuda3std3__441_GLOBAL__N__0e055c83_4_k_cu_70eb5563_49626ignoreE - _ZN39_INTERNAL_0e055c83_4_k_cu_70eb5563_49624cuda3std3__45__cpo5beginE)
_ZN39_INTERNAL_0e055c83_4_k_cu_70eb5563_49624cuda3std3__45__cpo5beginE:
	.zero		1
	.type		_ZN39_INTERNAL_0e055c83_4_k_cu_70eb5563_49624cuda3std3__441_GLOBAL__N__0e055c83_4_k_cu_70eb5563_49626ignoreE,@object
	.size		_ZN39_INTERNAL_0e055c83_4_k_cu_70eb5563_49624cuda3std3__441_GLOBAL__N__0e055c83_4_k_cu_70eb5563_49626ignoreE,(_ZN39_INTERNAL_0e055c83_4_k_cu_70eb5563_49624cute7productE - _ZN39_INTERNAL_0e055c83_4_k_cu_70eb5563_49624cuda3std3__441_GLOBAL__N__0e055c83_4_k_cu_70eb5563_49626ignoreE)
_ZN39_INTERNAL_0e055c83_4_k_cu_70eb5563_49624cuda3std3__441_GLOBAL__N__0e055c83_4_k_cu_70eb5563_49626ignoreE:
	.zero		1
	.type		_ZN39_INTERNAL_0e055c83_4_k_cu_70eb5563_49624cute7productE,@object
	.size		_ZN39_INTERNAL_0e055c83_4_k_cu_70eb5563_49624cute7productE,(_ZN39_INTERNAL_0e055c83_4_k_cu_70eb5563_49624cuda3std3__45__cpo3endE - _ZN39_INTERNAL_0e055c83_4_k_cu_70eb5563_49624cute7productE)
_ZN39_INTERNAL_0e055c83_4_k_cu_70eb5563_49624cute7productE:
	.zero		1
	.type		_ZN39_INTERNAL_0e055c83_4_k_cu_70eb5563_49624cuda3std3__45__cpo3endE,@object
	.size		_ZN39_INTERNAL_0e055c83_4_k_cu_70eb5563_49624cuda3std3__45__cpo3endE,(_ZN39_INTERNAL_0e055c83_4_k_cu_70eb5563_49624cuda3std3__419piecewise_constructE - _ZN39_INTERNAL_0e055c83_4_k_cu_70eb5563_49624cuda3std3__45__cpo3endE)
_ZN39_INTERNAL_0e055c83_4_k_cu_70eb5563_49624cuda3std3__45__cpo3endE:
	.zero		1
	.type		_ZN39_INTERNAL_0e055c83_4_k_cu_70eb5563_49624cuda3std3__419piecewise_constructE,@object
	.size		_ZN39_INTERNAL_0e055c83_4_k_cu_70eb5563_49624cuda3std3__419piecewise_constructE,(_ZN39_INTERNAL_0e055c83_4_k_cu_70eb5563_49624cuda3std3__45__cpo4cendE - _ZN39_INTERNAL_0e055c83_4_k_cu_70eb5563_49624cuda3std3__419piecewise_constructE)
_ZN39_INTERNAL_0e055c83_4_k_cu_70eb5563_49624cuda3std3__419piecewise_constructE:
	.zero		1
	.type		_ZN39_INTERNAL_0e055c83_4_k_cu_70eb5563_49624cuda3std3__45__cpo4cendE,@object
	.size		_ZN39_INTERNAL_0e055c83_4_k_cu_70eb5563_49624cuda3std3__45__cpo4cendE,(_ZN39_INTERNAL_0e055c83_4_k_cu_70eb5563_49624cuda3std6ranges3__45__cpo4swapE - _ZN39_INTERNAL_0e055c83_4_k_cu_70eb5563_49624cuda3std3__45__cpo4cendE)
_ZN39_INTERNAL_0e055c83_4_k_cu_70eb5563_49624cuda3std3__45__cpo4cendE:
	.zero		1
	.type		_ZN39_INTERNAL_0e055c83_4_k_cu_70eb5563_49624cuda3std6ranges3__45__cpo4swapE,@object
	.size		_ZN39_INTERNAL_0e055c83_4_k_cu_70eb5563_49624cuda3std6ranges3__45__cpo4swapE,(.L_8 - _ZN39_INTERNAL_0e055c83_4_k_cu_70eb5563_49624cuda3std6ranges3__45__cpo4swapE)
_ZN39_INTERNAL_0e055c83_4_k_cu_70eb5563_49624cuda3std6ranges3__45__cpo4swapE:
	.zero		1
.L_8:


//--------------------- .nv.constant0._ZN7cutlass13device_kernelINS_4gemm6kernel13GemmUniversalIN4cute5tupleIJiiiiEEENS1_10collective13CollectiveMmaINS1_34MainloopSm90TmaGmmaWarpSpecializedILi8ENS5_IJNS4_1CILi1EEESB_SB_EEENS1_32KernelTmaWarpSpecializedPingpongEEENS5_IJNSA_ILi64EEENSA_ILi160EEESF_EEENS_6half_tENS5_IJlSB_lEEESI_SJ_NS4_8TiledMMAINS4_8MMA_AtomIJNS4_4SM904GMMA25MMA_64x32x16_F32F16F16_SSILNSN_5MajorE0ELSP_0ELNSN_7ScaleInE1ELSQ_1EEEEEENS4_6LayoutISC_NS5_IJNSA_ILi0EEESU_SU_EEEEENS5_IJNS4_10UnderscoreESX_SX_EEEEENS4_13SM90_TMA_LOADENS4_14ComposedLayoutINS4_7SwizzleILi3ELi4ELi3EEENS4_18smem_ptr_flag_bitsILi16EEENST_INS5_IJNSA_ILi8EEESF_EEENS5_IJSF_SB_EEEEEEEvNS4_8identityES10_S1A_vS1B_EENS_8epilogue10collective6detail29Sm90TmaWarpSpecializedAdapterINS1E_15DefaultEpilogueISI_SJ_SJ_NS1D_6thread17LinearCombinationISI_Li1EffLNS1I_9ScaleType4KindE0ELNS_15FloatRoundStyleE2ESI_EENS1_15EpilogueDefaultEEEEEvvEEEEvNT_6ParamsE --------------------------
	.section	.nv.constant0._ZN7cutlass13device_kernelINS_4gemm6kernel13GemmUniversalIN4cute5tupleIJiiiiEEENS1_10collective13CollectiveMmaINS1_34MainloopSm90TmaGmmaWarpSpecializedILi8ENS5_IJNS4_1CILi1EEESB_SB_EEENS1_32KernelTmaWarpSpecializedPingpongEEENS5_IJNSA_ILi64EEENSA_ILi160EEESF_EEENS_6half_tENS5_IJlSB_lEEESI_SJ_NS4_8TiledMMAINS4_8MMA_AtomIJNS4_4SM904GMMA25MMA_64x32x16_F32F16F16_SSILNSN_5MajorE0ELSP_0ELNSN_7ScaleInE1ELSQ_1EEEEEENS4_6LayoutISC_NS5_IJNSA_ILi0EEESU_SU_EEEEENS5_IJNS4_10UnderscoreESX_SX_EEEEENS4_13SM90_TMA_LOADENS4_14ComposedLayoutINS4_7SwizzleILi3ELi4ELi3EEENS4_18smem_ptr_flag_bitsILi16EEENST_INS5_IJNSA_ILi8EEESF_EEENS5_IJSF_SB_EEEEEEEvNS4_8identityES10_S1A_vS1B_EENS_8epilogue10collective6detail29Sm90TmaWarpSpecializedAdapterINS1E_15DefaultEpilogueISI_SJ_SJ_NS1D_6thread17LinearCombinationISI_Li1EffLNS1I_9ScaleType4KindE0ELNS_15FloatRoundStyleE2ESI_EENS1_15EpilogueDefaultEEEEEvvEEEEvNT_6ParamsE,"a",@progbits
	.sectionflags	@""
	.align	4
.nv.constant0._ZN7cutlass13device_kernelINS_4gemm6kernel13GemmUniversalIN4cute5tupleIJiiiiEEENS1_10collective13CollectiveMmaINS1_34MainloopSm90TmaGmmaWarpSpecializedILi8ENS5_IJNS4_1CILi1EEESB_SB_EEENS1_32KernelTmaWarpSpecializedPingpongEEENS5_IJNSA_ILi64EEENSA_ILi160EEESF_EEENS_6half_tENS5_IJlSB_lEEESI_SJ_NS4_8TiledMMAINS4_8MMA_AtomIJNS4_4SM904GMMA25MMA_64x32x16_F32F16F16_SSILNSN_5MajorE0ELSP_0ELNSN_7ScaleInE1ELSQ_1EEEEEENS4_6LayoutISC_NS5_IJNSA_ILi0EEESU_SU_EEEEENS5_IJNS4_10UnderscoreESX_SX_EEEEENS4_13SM90_TMA_LOADENS4_14ComposedLayoutINS4_7SwizzleILi3ELi4ELi3EEENS4_18smem_ptr_flag_bitsILi16EEENST_INS5_IJNSA_ILi8EEESF_EEENS5_IJSF_SB_EEEEEEEvNS4_8identityES10_S1A_vS1B_EENS_8epilogue10collective6detail29Sm90TmaWarpSpecializedAdapterINS1E_15DefaultEpilogueISI_SJ_SJ_NS1D_6thread17LinearCombinationISI_Li1EffLNS1I_9ScaleType4KindE0ELNS_15FloatRoundStyleE2ESI_EENS1_15EpilogueDefaultEEEEEvvEEEEvNT_6ParamsE:
	.zero		1664


//--------------------- SYMBOLS --------------------------

	.type		.nv.reservedSmem.offset0,@object
	.size		.nv.reservedSmem.offset0,0x4
	.type		__assertfail,@function
